//
// Generated by NVIDIA NVVM Compiler
//
// Compiler Build ID: CL-36424714
// Cuda compilation tools, release 13.0, V13.0.88
// Based on NVVM 20.0.0
//

.version 9.0
.target sm_100
.address_size 64

	// .globl	_Z3mhaPfS_S_S_
// _ZZ3mhaPfS_S_S_E5score has been demoted

.visible .entry _Z3mhaPfS_S_S_(
	.param .u64 .ptr .align 1 _Z3mhaPfS_S_S__param_0,
	.param .u64 .ptr .align 1 _Z3mhaPfS_S_S__param_1,
	.param .u64 .ptr .align 1 _Z3mhaPfS_S_S__param_2,
	.param .u64 .ptr .align 1 _Z3mhaPfS_S_S__param_3
)
{
	.reg .pred 	%p<4>;
	.reg .b32 	%r<49>;
	.reg .b32 	%f<246>;
	.reg .b64 	%rd<42>;
	// demoted variable
	.shared .align 4 .b8 _ZZ3mhaPfS_S_S_E5score[576];
	ld.param.u64 	%rd18, [_Z3mhaPfS_S_S__param_0];
	ld.param.u64 	%rd19, [_Z3mhaPfS_S_S__param_1];
	cvta.to.global.u64 	%rd20, %rd19;
	cvta.to.global.u64 	%rd21, %rd18;
	mov.u32 	%r1, %ctaid.x;
	mov.u32 	%r2, %ctaid.y;
	mov.u32 	%r11, %tid.x;
	mul.lo.s32 	%r3, %r11, 12;
	mul.wide.u32 	%rd22, %r1, 12582912;
	mul.wide.u32 	%rd23, %r2, 3072;
	add.s64 	%rd1, %rd22, %rd23;
	mul.wide.u32 	%rd24, %r11, 256;
	add.s64 	%rd25, %rd1, %rd24;
	shl.b64 	%rd2, %rd25, 2;
	add.s64 	%rd26, %rd2, %rd21;
	add.s64 	%rd3, %rd26, 32;
	add.s64 	%rd4, %rd20, 32;
	mov.b32 	%r46, 0;
$L__BB0_1:
	mul.wide.u32 	%rd27, %r46, 256;
	add.s64 	%rd28, %rd1, %rd27;
	shl.b64 	%rd29, %rd28, 2;
	add.s64 	%rd38, %rd4, %rd29;
	mov.b32 	%r47, 0;
	mov.f32 	%f245, 0f00000000;
	mov.u64 	%rd39, %rd3;
$L__BB0_2:
	ld.global.f32 	%f16, [%rd39+-32];
	ld.global.f32 	%f17, [%rd38+-32];
	fma.rn.f32 	%f18, %f16, %f17, %f245;
	ld.global.f32 	%f19, [%rd39+-28];
	ld.global.f32 	%f20, [%rd38+-28];
	fma.rn.f32 	%f21, %f19, %f20, %f18;
	ld.global.f32 	%f22, [%rd39+-24];
	ld.global.f32 	%f23, [%rd38+-24];
	fma.rn.f32 	%f24, %f22, %f23, %f21;
	ld.global.f32 	%f25, [%rd39+-20];
	ld.global.f32 	%f26, [%rd38+-20];
	fma.rn.f32 	%f27, %f25, %f26, %f24;
	ld.global.f32 	%f28, [%rd39+-16];
	ld.global.f32 	%f29, [%rd38+-16];
	fma.rn.f32 	%f30, %f28, %f29, %f27;
	ld.global.f32 	%f31, [%rd39+-12];
	ld.global.f32 	%f32, [%rd38+-12];
	fma.rn.f32 	%f33, %f31, %f32, %f30;
	ld.global.f32 	%f34, [%rd39+-8];
	ld.global.f32 	%f35, [%rd38+-8];
	fma.rn.f32 	%f36, %f34, %f35, %f33;
	ld.global.f32 	%f37, [%rd39+-4];
	ld.global.f32 	%f38, [%rd38+-4];
	fma.rn.f32 	%f39, %f37, %f38, %f36;
	ld.global.f32 	%f40, [%rd39];
	ld.global.f32 	%f41, [%rd38];
	fma.rn.f32 	%f42, %f40, %f41, %f39;
	ld.global.f32 	%f43, [%rd39+4];
	ld.global.f32 	%f44, [%rd38+4];
	fma.rn.f32 	%f45, %f43, %f44, %f42;
	ld.global.f32 	%f46, [%rd39+8];
	ld.global.f32 	%f47, [%rd38+8];
	fma.rn.f32 	%f48, %f46, %f47, %f45;
	ld.global.f32 	%f49, [%rd39+12];
	ld.global.f32 	%f50, [%rd38+12];
	fma.rn.f32 	%f51, %f49, %f50, %f48;
	ld.global.f32 	%f52, [%rd39+16];
	ld.global.f32 	%f53, [%rd38+16];
	fma.rn.f32 	%f54, %f52, %f53, %f51;
	ld.global.f32 	%f55, [%rd39+20];
	ld.global.f32 	%f56, [%rd38+20];
	fma.rn.f32 	%f57, %f55, %f56, %f54;
	ld.global.f32 	%f58, [%rd39+24];
	ld.global.f32 	%f59, [%rd38+24];
	fma.rn.f32 	%f60, %f58, %f59, %f57;
	ld.global.f32 	%f61, [%rd39+28];
	ld.global.f32 	%f62, [%rd38+28];
	fma.rn.f32 	%f245, %f61, %f62, %f60;
	add.s32 	%r47, %r47, 16;
	add.s64 	%rd39, %rd39, 64;
	add.s64 	%rd38, %rd38, 64;
	setp.ne.s32 	%p1, %r47, 256;
	@%p1 bra 	$L__BB0_2;
	add.s32 	%r13, %r46, %r3;
	shl.b32 	%r14, %r13, 2;
	mov.u32 	%r15, _ZZ3mhaPfS_S_S_E5score;
	add.s32 	%r16, %r15, %r14;
	st.shared.f32 	[%r16], %f245;
	add.s32 	%r46, %r46, 1;
	setp.ne.s32 	%p2, %r46, 12;
	@%p2 bra 	$L__BB0_1;
	ld.param.u64 	%rd37, [_Z3mhaPfS_S_S__param_3];
	ld.param.u64 	%rd36, [_Z3mhaPfS_S_S__param_2];
	mad.lo.s32 	%r20, %r11, 48, %r15;
	ld.shared.f32 	%f63, [%r20];
	mul.f32 	%f64, %f63, 0f3D800000;
	ld.shared.f32 	%f65, [%r20+4];
	mul.f32 	%f66, %f65, 0f3D800000;
	ld.shared.f32 	%f67, [%r20+8];
	mul.f32 	%f68, %f67, 0f3D800000;
	ld.shared.f32 	%f69, [%r20+12];
	mul.f32 	%f70, %f69, 0f3D800000;
	ld.shared.f32 	%f71, [%r20+16];
	mul.f32 	%f72, %f71, 0f3D800000;
	ld.shared.f32 	%f73, [%r20+20];
	mul.f32 	%f74, %f73, 0f3D800000;
	ld.shared.f32 	%f75, [%r20+24];
	mul.f32 	%f76, %f75, 0f3D800000;
	ld.shared.f32 	%f77, [%r20+28];
	mul.f32 	%f78, %f77, 0f3D800000;
	ld.shared.f32 	%f79, [%r20+32];
	mul.f32 	%f80, %f79, 0f3D800000;
	ld.shared.f32 	%f81, [%r20+36];
	mul.f32 	%f82, %f81, 0f3D800000;
	ld.shared.f32 	%f83, [%r20+40];
	mul.f32 	%f84, %f83, 0f3D800000;
	ld.shared.f32 	%f85, [%r20+44];
	mul.f32 	%f86, %f85, 0f3D800000;
	fma.rn.f32 	%f87, %f64, 0f3BBB989D, 0f3F000000;
	cvt.sat.f32.f32 	%f88, %f87;
	mov.f32 	%f89, 0f4B400001;
	mov.f32 	%f90, 0f437C0000;
	fma.rm.f32 	%f91, %f88, %f90, %f89;
	add.f32 	%f92, %f91, 0fCB40007F;
	neg.f32 	%f93, %f92;
	fma.rn.f32 	%f94, %f64, 0f3FB8AA3B, %f93;
	fma.rn.f32 	%f95, %f64, 0f32A57060, %f94;
	mov.b32 	%r21, %f91;
	shl.b32 	%r22, %r21, 23;
	mov.b32 	%f96, %r22;
	ex2.approx.ftz.f32 	%f97, %f95;
	mul.f32 	%f98, %f97, %f96;
	fma.rn.f32 	%f99, %f66, 0f3BBB989D, 0f3F000000;
	cvt.sat.f32.f32 	%f100, %f99;
	fma.rm.f32 	%f101, %f100, %f90, %f89;
	add.f32 	%f102, %f101, 0fCB40007F;
	neg.f32 	%f103, %f102;
	fma.rn.f32 	%f104, %f66, 0f3FB8AA3B, %f103;
	fma.rn.f32 	%f105, %f66, 0f32A57060, %f104;
	mov.b32 	%r23, %f101;
	shl.b32 	%r24, %r23, 23;
	mov.b32 	%f106, %r24;
	ex2.approx.ftz.f32 	%f107, %f105;
	mul.f32 	%f108, %f107, %f106;
	fma.rn.f32 	%f109, %f68, 0f3BBB989D, 0f3F000000;
	cvt.sat.f32.f32 	%f110, %f109;
	fma.rm.f32 	%f111, %f110, %f90, %f89;
	add.f32 	%f112, %f111, 0fCB40007F;
	neg.f32 	%f113, %f112;
	fma.rn.f32 	%f114, %f68, 0f3FB8AA3B, %f113;
	fma.rn.f32 	%f115, %f68, 0f32A57060, %f114;
	mov.b32 	%r25, %f111;
	shl.b32 	%r26, %r25, 23;
	mov.b32 	%f116, %r26;
	ex2.approx.ftz.f32 	%f117, %f115;
	mul.f32 	%f118, %f117, %f116;
	fma.rn.f32 	%f119, %f70, 0f3BBB989D, 0f3F000000;
	cvt.sat.f32.f32 	%f120, %f119;
	fma.rm.f32 	%f121, %f120, %f90, %f89;
	add.f32 	%f122, %f121, 0fCB40007F;
	neg.f32 	%f123, %f122;
	fma.rn.f32 	%f124, %f70, 0f3FB8AA3B, %f123;
	fma.rn.f32 	%f125, %f70, 0f32A57060, %f124;
	mov.b32 	%r27, %f121;
	shl.b32 	%r28, %r27, 23;
	mov.b32 	%f126, %r28;
	ex2.approx.ftz.f32 	%f127, %f125;
	mul.f32 	%f128, %f127, %f126;
	fma.rn.f32 	%f129, %f72, 0f3BBB989D, 0f3F000000;
	cvt.sat.f32.f32 	%f130, %f129;
	fma.rm.f32 	%f131, %f130, %f90, %f89;
	add.f32 	%f132, %f131, 0fCB40007F;
	neg.f32 	%f133, %f132;
	fma.rn.f32 	%f134, %f72, 0f3FB8AA3B, %f133;
	fma.rn.f32 	%f135, %f72, 0f32A57060, %f134;
	mov.b32 	%r29, %f131;
	shl.b32 	%r30, %r29, 23;
	mov.b32 	%f136, %r30;
	ex2.approx.ftz.f32 	%f137, %f135;
	mul.f32 	%f138, %f137, %f136;
	fma.rn.f32 	%f139, %f74, 0f3BBB989D, 0f3F000000;
	cvt.sat.f32.f32 	%f140, %f139;
	fma.rm.f32 	%f141, %f140, %f90, %f89;
	add.f32 	%f142, %f141, 0fCB40007F;
	neg.f32 	%f143, %f142;
	fma.rn.f32 	%f144, %f74, 0f3FB8AA3B, %f143;
	fma.rn.f32 	%f145, %f74, 0f32A57060, %f144;
	mov.b32 	%r31, %f141;
	shl.b32 	%r32, %r31, 23;
	mov.b32 	%f146, %r32;
	ex2.approx.ftz.f32 	%f147, %f145;
	mul.f32 	%f148, %f147, %f146;
	fma.rn.f32 	%f149, %f76, 0f3BBB989D, 0f3F000000;
	cvt.sat.f32.f32 	%f150, %f149;
	fma.rm.f32 	%f151, %f150, %f90, %f89;
	add.f32 	%f152, %f151, 0fCB40007F;
	neg.f32 	%f153, %f152;
	fma.rn.f32 	%f154, %f76, 0f3FB8AA3B, %f153;
	fma.rn.f32 	%f155, %f76, 0f32A57060, %f154;
	mov.b32 	%r33, %f151;
	shl.b32 	%r34, %r33, 23;
	mov.b32 	%f156, %r34;
	ex2.approx.ftz.f32 	%f157, %f155;
	mul.f32 	%f158, %f157, %f156;
	fma.rn.f32 	%f159, %f78, 0f3BBB989D, 0f3F000000;
	cvt.sat.f32.f32 	%f160, %f159;
	fma.rm.f32 	%f161, %f160, %f90, %f89;
	add.f32 	%f162, %f161, 0fCB40007F;
	neg.f32 	%f163, %f162;
	fma.rn.f32 	%f164, %f78, 0f3FB8AA3B, %f163;
	fma.rn.f32 	%f165, %f78, 0f32A57060, %f164;
	mov.b32 	%r35, %f161;
	shl.b32 	%r36, %r35, 23;
	mov.b32 	%f166, %r36;
	ex2.approx.ftz.f32 	%f167, %f165;
	mul.f32 	%f168, %f167, %f166;
	fma.rn.f32 	%f169, %f80, 0f3BBB989D, 0f3F000000;
	cvt.sat.f32.f32 	%f170, %f169;
	fma.rm.f32 	%f171, %f170, %f90, %f89;
	add.f32 	%f172, %f171, 0fCB40007F;
	neg.f32 	%f173, %f172;
	fma.rn.f32 	%f174, %f80, 0f3FB8AA3B, %f173;
	fma.rn.f32 	%f175, %f80, 0f32A57060, %f174;
	mov.b32 	%r37, %f171;
	shl.b32 	%r38, %r37, 23;
	mov.b32 	%f176, %r38;
	ex2.approx.ftz.f32 	%f177, %f175;
	mul.f32 	%f178, %f177, %f176;
	fma.rn.f32 	%f179, %f82, 0f3BBB989D, 0f3F000000;
	cvt.sat.f32.f32 	%f180, %f179;
	fma.rm.f32 	%f181, %f180, %f90, %f89;
	add.f32 	%f182, %f181, 0fCB40007F;
	neg.f32 	%f183, %f182;
	fma.rn.f32 	%f184, %f82, 0f3FB8AA3B, %f183;
	fma.rn.f32 	%f185, %f82, 0f32A57060, %f184;
	mov.b32 	%r39, %f181;
	shl.b32 	%r40, %r39, 23;
	mov.b32 	%f186, %r40;
	ex2.approx.ftz.f32 	%f187, %f185;
	mul.f32 	%f188, %f187, %f186;
	fma.rn.f32 	%f189, %f84, 0f3BBB989D, 0f3F000000;
	cvt.sat.f32.f32 	%f190, %f189;
	fma.rm.f32 	%f191, %f190, %f90, %f89;
	add.f32 	%f192, %f191, 0fCB40007F;
	neg.f32 	%f193, %f192;
	fma.rn.f32 	%f194, %f84, 0f3FB8AA3B, %f193;
	fma.rn.f32 	%f195, %f84, 0f32A57060, %f194;
	mov.b32 	%r41, %f191;
	shl.b32 	%r42, %r41, 23;
	mov.b32 	%f196, %r42;
	ex2.approx.ftz.f32 	%f197, %f195;
	mul.f32 	%f198, %f197, %f196;
	fma.rn.f32 	%f199, %f86, 0f3BBB989D, 0f3F000000;
	cvt.sat.f32.f32 	%f200, %f199;
	fma.rm.f32 	%f201, %f200, %f90, %f89;
	add.f32 	%f202, %f201, 0fCB40007F;
	neg.f32 	%f203, %f202;
	fma.rn.f32 	%f204, %f86, 0f3FB8AA3B, %f203;
	fma.rn.f32 	%f205, %f86, 0f32A57060, %f204;
	mov.b32 	%r43, %f201;
	shl.b32 	%r44, %r43, 23;
	mov.b32 	%f206, %r44;
	ex2.approx.ftz.f32 	%f207, %f205;
	mul.f32 	%f208, %f207, %f206;
	add.f32 	%f209, %f98, 0f00000000;
	add.f32 	%f210, %f209, %f108;
	add.f32 	%f211, %f210, %f118;
	add.f32 	%f212, %f211, %f128;
	add.f32 	%f213, %f212, %f138;
	add.f32 	%f214, %f213, %f148;
	add.f32 	%f215, %f214, %f158;
	add.f32 	%f216, %f215, %f168;
	add.f32 	%f217, %f216, %f178;
	add.f32 	%f218, %f217, %f188;
	add.f32 	%f219, %f218, %f198;
	add.f32 	%f220, %f219, %f208;
	div.rn.f32 	%f3, %f98, %f220;
	st.shared.f32 	[%r20], %f3;
	div.rn.f32 	%f4, %f108, %f220;
	st.shared.f32 	[%r20+4], %f4;
	div.rn.f32 	%f5, %f118, %f220;
	st.shared.f32 	[%r20+8], %f5;
	div.rn.f32 	%f6, %f128, %f220;
	st.shared.f32 	[%r20+12], %f6;
	div.rn.f32 	%f7, %f138, %f220;
	st.shared.f32 	[%r20+16], %f7;
	div.rn.f32 	%f8, %f148, %f220;
	st.shared.f32 	[%r20+20], %f8;
	div.rn.f32 	%f9, %f158, %f220;
	st.shared.f32 	[%r20+24], %f9;
	div.rn.f32 	%f10, %f168, %f220;
	st.shared.f32 	[%r20+28], %f10;
	div.rn.f32 	%f11, %f178, %f220;
	st.shared.f32 	[%r20+32], %f11;
	div.rn.f32 	%f12, %f188, %f220;
	st.shared.f32 	[%r20+36], %f12;
	div.rn.f32 	%f13, %f198, %f220;
	st.shared.f32 	[%r20+40], %f13;
	div.rn.f32 	%f14, %f208, %f220;
	st.shared.f32 	[%r20+44], %f14;
	cvta.to.global.u64 	%rd30, %rd37;
	add.s64 	%rd41, %rd30, %rd2;
	mul.wide.u32 	%rd31, %r1, 50331648;
	mul.wide.u32 	%rd32, %r2, 12288;
	add.s64 	%rd33, %rd31, %rd32;
	cvta.to.global.u64 	%rd34, %rd36;
	add.s64 	%rd35, %rd33, %rd34;
	add.s64 	%rd40, %rd35, 6144;
	mov.b32 	%r48, 0;
$L__BB0_5:
	mov.b32 	%r45, 0;
	st.global.u32 	[%rd41], %r45;
	ld.global.f32 	%f221, [%rd40+-6144];
	fma.rn.f32 	%f222, %f3, %f221, 0f00000000;
	st.global.f32 	[%rd41], %f222;
	ld.global.f32 	%f223, [%rd40+-5120];
	fma.rn.f32 	%f224, %f4, %f223, %f222;
	st.global.f32 	[%rd41], %f224;
	ld.global.f32 	%f225, [%rd40+-4096];
	fma.rn.f32 	%f226, %f5, %f225, %f224;
	st.global.f32 	[%rd41], %f226;
	ld.global.f32 	%f227, [%rd40+-3072];
	fma.rn.f32 	%f228, %f6, %f227, %f226;
	st.global.f32 	[%rd41], %f228;
	ld.global.f32 	%f229, [%rd40+-2048];
	fma.rn.f32 	%f230, %f7, %f229, %f228;
	st.global.f32 	[%rd41], %f230;
	ld.global.f32 	%f231, [%rd40+-1024];
	fma.rn.f32 	%f232, %f8, %f231, %f230;
	st.global.f32 	[%rd41], %f232;
	ld.global.f32 	%f233, [%rd40];
	fma.rn.f32 	%f234, %f9, %f233, %f232;
	st.global.f32 	[%rd41], %f234;
	ld.global.f32 	%f235, [%rd40+1024];
	fma.rn.f32 	%f236, %f10, %f235, %f234;
	st.global.f32 	[%rd41], %f236;
	ld.global.f32 	%f237, [%rd40+2048];
	fma.rn.f32 	%f238, %f11, %f237, %f236;
	st.global.f32 	[%rd41], %f238;
	ld.global.f32 	%f239, [%rd40+3072];
	fma.rn.f32 	%f240, %f12, %f239, %f238;
	st.global.f32 	[%rd41], %f240;
	ld.global.f32 	%f241, [%rd40+4096];
	fma.rn.f32 	%f242, %f13, %f241, %f240;
	st.global.f32 	[%rd41], %f242;
	ld.global.f32 	%f243, [%rd40+5120];
	fma.rn.f32 	%f244, %f14, %f243, %f242;
	st.global.f32 	[%rd41], %f244;
	add.s32 	%r48, %r48, 1;
	add.s64 	%rd41, %rd41, 4;
	add.s64 	%rd40, %rd40, 4;
	setp.ne.s32 	%p3, %r48, 256;
	@%p3 bra 	$L__BB0_5;
	ret;

}


// ===== COMPILED SASS (sm_100) =====

	.target	sm_100

	.elftype	@"ET_EXEC"


//--------------------- .note.nv.tkinfo           --------------------------
	.section	.note.nv.tkinfo,"",@"SHT_NOTE"
	.sectionflags	@"SHF_NOTE_NV_TKINFO"
	.tkinfo
        /*0018*/ 	.word	0x00000002
        /*0030*/ 	.string	""
        /*0030*/ 	.string	"ptxas"
        /*0030*/ 	.string	"Cuda compilation tools, release 13.0, V13.0.88"
        /*0030*/ 	.string	"Build cuda_13.0.r13.0/compiler.36424714_0"
        /*0030*/ 	.string	"-arch sm_100 -m 64 "



//--------------------- .note.nv.cuinfo           --------------------------
	.section	.note.nv.cuinfo,"",@"SHT_NOTE"
	.sectionflags	@"SHF_NOTE_NV_CUINFO"
        /*0018*/ 	.short	0x0002
        /*001a*/ 	.short	0x0064
        /*001c*/ 	.short	0x0082
	.zero		2


//--------------------- .nv.info                  --------------------------
	.section	.nv.info,"",@"SHT_CUDA_INFO"
	.align	4


	//----- nvinfo : EIATTR_REGCOUNT
	.align		4
        /*0000*/ 	.byte	0x04, 0x2f
        /*0002*/ 	.short	(.L_1 - .L_0)
	.align		4
.L_0:
        /*0004*/ 	.word	index@(_Z3mhaPfS_S_S_)
        /*0008*/ 	.word	0x00000020


	//----- nvinfo : EIATTR_FRAME_SIZE
	.align		4
.L_1:
        /*000c*/ 	.byte	0x04, 0x11
        /*000e*/ 	.short	(.L_3 - .L_2)
	.align		4
.L_2:
        /*0010*/ 	.word	index@($__internal_0_$__cuda_sm3x_div_rn_noftz_f32_slowpath)
        /*0014*/ 	.word	0x00000000


	//----- nvinfo : EIATTR_FRAME_SIZE
	.align		4
.L_3:
        /*0018*/ 	.byte	0x04, 0x11
        /*001a*/ 	.short	(.L_5 - .L_4)
	.align		4
.L_4:
        /*001c*/ 	.word	index@(_Z3mhaPfS_S_S_)
        /*0020*/ 	.word	0x00000000


	//----- nvinfo : EIATTR_MIN_STACK_SIZE
	.align		4
.L_5:
        /*0024*/ 	.byte	0x04, 0x12
        /*0026*/ 	.short	(.L_7 - .L_6)
	.align		4
.L_6:
        /*0028*/ 	.word	index@(_Z3mhaPfS_S_S_)
        /*002c*/ 	.word	0x00000000
.L_7:


//--------------------- .nv.compat                --------------------------
	.section	.nv.compat,"",@"SHT_CUDA_COMPAT_INFO"
	.align	4
        /*0000*/ 	.byte	0x02, 0x09, 0x00, 0x00, 0x02, 0x02, 0x01, 0x00, 0x02, 0x05, 0x05, 0x00, 0x03, 0x07, 0x01, 0x01
        /*0010*/ 	.byte	0x02, 0x03, 0x00, 0x00, 0x02, 0x06, 0x01, 0x00, 0x04, 0x0b, 0x08, 0x00, 0x01, 0x00, 0x00, 0x00
        /*0020*/ 	.byte	0x00, 0x00, 0x00, 0x00


//--------------------- .nv.info._Z3mhaPfS_S_S_   --------------------------
	.section	.nv.info._Z3mhaPfS_S_S_,"",@"SHT_CUDA_INFO"
	.sectionflags	@""
	.align	4


	//----- nvinfo : EIATTR_CUDA_API_VERSION
	.align		4
        /*0000*/ 	.byte	0x04, 0x37
        /*0002*/ 	.short	(.L_9 - .L_8)
.L_8:
        /*0004*/ 	.word	0x00000082


	//----- nvinfo : EIATTR_KPARAM_INFO
	.align		4
.L_9:
        /*0008*/ 	.byte	0x04, 0x17
        /*000a*/ 	.short	(.L_11 - .L_10)
.L_10:
        /*000c*/ 	.word	0x00000000
        /*0010*/ 	.short	0x0003
        /*0012*/ 	.short	0x0018
        /*0014*/ 	.byte	0x00, 0xf5, 0x21, 0x00


	//----- nvinfo : EIATTR_KPARAM_INFO
	.align		4
.L_11:
        /*0018*/ 	.byte	0x04, 0x17
        /*001a*/ 	.short	(.L_13 - .L_12)
.L_12:
        /*001c*/ 	.word	0x00000000
        /*0020*/ 	.short	0x0002
        /*0022*/ 	.short	0x0010
        /*0024*/ 	.byte	0x00, 0xf5, 0x21, 0x00


	//----- nvinfo : EIATTR_KPARAM_INFO
	.align		4
.L_13:
        /*0028*/ 	.byte	0x04, 0x17
        /*002a*/ 	.short	(.L_15 - .L_14)
.L_14:
        /*002c*/ 	.word	0x00000000
        /*0030*/ 	.short	0x0001
        /*0032*/ 	.short	0x0008
        /*0034*/ 	.byte	0x00, 0xf5, 0x21, 0x00


	//----- nvinfo : EIATTR_KPARAM_INFO
	.align		4
.L_15:
        /*0038*/ 	.byte	0x04, 0x17
        /*003a*/ 	.short	(.L_17 - .L_16)
.L_16:
        /*003c*/ 	.word	0x00000000
        /*0040*/ 	.short	0x0000
        /*0042*/ 	.short	0x0000
        /*0044*/ 	.byte	0x00, 0xf5, 0x21, 0x00


	//----- nvinfo : EIATTR_SPARSE_MMA_MASK
	.align		4
.L_17:
        /*0048*/ 	.byte	0x03, 0x50
        /*004a*/ 	.short	0x0000


	//----- nvinfo : EIATTR_MAXREG_COUNT
	.align		4
        /*004c*/ 	.byte	0x03, 0x1b
        /*004e*/ 	.short	0x00ff


	//----- nvinfo : EIATTR_MERCURY_ISA_VERSION
	.align		4
        /*0050*/ 	.byte	0x03, 0x5f
        /*0052*/ 	.short	0x0101


	//----- nvinfo : EIATTR_VRC_CTA_INIT_COUNT
	.align		4
        /*0054*/ 	.byte	0x02, 0x4a
	.zero		1
	.zero		1


	//----- nvinfo : EIATTR_EXIT_INSTR_OFFSETS
	.align		4
        /*0058*/ 	.byte	0x04, 0x1c
        /*005a*/ 	.short	(.L_19 - .L_18)


	//   ....[0]....
.L_18:
        /*005c*/ 	.word	0x00002810


	//----- nvinfo : EIATTR_CRS_STACK_SIZE
	.align		4
.L_19:
        /*0060*/ 	.byte	0x04, 0x1e
        /*0062*/ 	.short	(.L_21 - .L_20)
.L_20:
        /*0064*/ 	.word	0x00000000


	//----- nvinfo : EIATTR_CBANK_PARAM_SIZE
	.align		4
.L_21:
        /*0068*/ 	.byte	0x03, 0x19
        /*006a*/ 	.short	0x0020


	//----- nvinfo : EIATTR_PARAM_CBANK
	.align		4
        /*006c*/ 	.byte	0x04, 0x0a
        /*006e*/ 	.short	(.L_23 - .L_22)
	.align		4
.L_22:
        /*0070*/ 	.word	index@(.nv.constant0._Z3mhaPfS_S_S_)
        /*0074*/ 	.short	0x0380
        /*0076*/ 	.short	0x0020


	//----- nvinfo : EIATTR_SW_WAR
	.align		4
.L_23:
        /*0078*/ 	.byte	0x04, 0x36
        /*007a*/ 	.short	(.L_25 - .L_24)
.L_24:
        /*007c*/ 	.word	0x00000008
.L_25:


//--------------------- .nv.callgraph             --------------------------
	.section	.nv.callgraph,"",@"SHT_CUDA_CALLGRAPH"
	.align	4
	.sectionentsize	8
	.align		4
        /*0000*/ 	.word	0x00000000
	.align		4
        /*0004*/ 	.word	0xffffffff
	.align		4
        /*0008*/ 	.word	0x00000000
	.align		4
        /*000c*/ 	.word	0xfffffffe
	.align		4
        /*0010*/ 	.word	0x00000000
	.align		4
        /*0014*/ 	.word	0xfffffffd
	.align		4
        /*0018*/ 	.word	0x00000000
	.align		4
        /*001c*/ 	.word	0xfffffffc


//--------------------- .text._Z3mhaPfS_S_S_      --------------------------
	.section	.text._Z3mhaPfS_S_S_,"ax",@progbits
	.align	128
        .global         _Z3mhaPfS_S_S_
        .type           _Z3mhaPfS_S_S_,@function
        .size           _Z3mhaPfS_S_S_,(.L_x_39 - _Z3mhaPfS_S_S_)
        .other          _Z3mhaPfS_S_S_,@"STO_CUDA_ENTRY STV_DEFAULT"
_Z3mhaPfS_S_S_:
.text._Z3mhaPfS_S_S_:
[----:B------:R-:W-:Y:S01]  /*0000*/  LDC R1, c[0x0][0x37c] ;  /* 0x0000df00ff017b82 */ /* 0x000fe20000000800 */
[----:B------:R-:W0:Y:S07]  /*0010*/  S2R R17, SR_CTAID.Y ;  /* 0x0000000000117919 */ /* 0x000e2e0000002600 */
[----:B------:R-:W1:Y:S01]  /*0020*/  LDC.64 R6, c[0x0][0x380] ;  /* 0x0000e000ff067b82 */ /* 0x000e620000000a00 */
[----:B------:R-:W2:Y:S01]  /*0030*/  LDCU.64 UR6, c[0x0][0x358] ;  /* 0x00006b00ff0677ac */ /* 0x000ea20008000a00 */
[----:B------:R-:W3:Y:S01]  /*0040*/  S2R R16, SR_CTAID.X ;  /* 0x0000000000107919 */ /* 0x000ee20000002500 */
[----:B------:R-:W4:Y:S05]  /*0050*/  S2R R13, SR_TID.X ;  /* 0x00000000000d7919 */ /* 0x000f2a0000002100 */
[----:B------:R-:W5:Y:S01]  /*0060*/  LDC.64 R10, c[0x0][0x388] ;  /* 0x0000e200ff0a7b82 */ /* 0x000f620000000a00 */
[----:B0-----:R-:W-:Y:S01]  /*0070*/  IMAD.WIDE.U32 R2, R17, 0xc00, RZ ;  /* 0x00000c0011027825 */ /* 0x001fe200078e00ff */
[----:B-----5:R-:W-:-:S04]  /*0080*/  IADD3 R0, P2, PT, R10, 0x20, RZ ;  /* 0x000000200a007810 */ /* 0x020fc80007f5e0ff */
[----:B------:R-:W-:Y:S01]  /*0090*/  IADD3.X R9, PT, PT, RZ, R11, RZ, P2, !PT ;  /* 0x0000000bff097210 */ /* 0x000fe200017fe4ff */
[----:B---3--:R-:W-:-:S04]  /*00a0*/  IMAD.WIDE.U32 R2, R16, 0xc00000, R2 ;  /* 0x00c0000010027825 */ /* 0x008fc800078e0002 */
[----:B------:R-:W-:Y:S02]  /*00b0*/  HFMA2 R11, -RZ, RZ, 0, 0 ;  /* 0x00000000ff0b7431 */ /* 0x000fe400000001ff */
[----:B----4-:R-:W-:-:S03]  /*00c0*/  IMAD.WIDE.U32 R4, R13, 0x100, R2 ;  /* 0x000001000d047825 */ /* 0x010fc600078e0002 */
[C---:B------:R-:W-:Y:S02]  /*00d0*/  SHF.L.U32 R15, R4.reuse, 0x2, RZ ;  /* 0x00000002040f7819 */ /* 0x040fe400000006ff */
[----:B------:R-:W-:Y:S02]  /*00e0*/  SHF.L.U64.HI R14, R4, 0x2, R5 ;  /* 0x00000002040e7819 */ /* 0x000fe40000010205 */
[----:B-1----:R-:W-:-:S04]  /*00f0*/  IADD3 R8, P0, PT, R15, R6, RZ ;  /* 0x000000060f087210 */ /* 0x002fc80007f1e0ff */
[----:B------:R-:W-:-:S04]  /*0100*/  IADD3 R8, P1, PT, R8, 0x20, RZ ;  /* 0x0000002008087810 */ /* 0x000fc80007f3e0ff */
[----:B--2---:R-:W-:-:S09]  /*0110*/  IADD3.X R10, PT, PT, RZ, R14, R7, P1, P0 ;  /* 0x0000000eff0a7210 */ /* 0x004fd20000fe0407 */
.L_x_1:
[----:B------:R-:W-:Y:S01]  /*0120*/  IMAD.WIDE.U32 R4, R11, 0x100, R2 ;  /* 0x000001000b047825 */ /* 0x000fe200078e0002 */
[----:B0-----:R-:W-:Y:S01]  /*0130*/  MOV R18, RZ ;  /* 0x000000ff00127202 */ /* 0x001fe20000000f00 */
[----:B------:R-:W-:Y:S01]  /*0140*/  UMOV UR4, URZ ;  /* 0x000000ff00047c82 */ /* 0x000fe20008000000 */
[----:B------:R-:W-:Y:S02]  /*0150*/  MOV R12, R8 ;  /* 0x00000008000c7202 */ /* 0x000fe40000000f00 */
[C---:B------:R-:W-:Y:S02]  /*0160*/  LEA R19, P0, R4.reuse, R0, 0x2 ;  /* 0x0000000004137211 */ /* 0x040fe400078010ff */
[----:B------:R-:W-:Y:S02]  /*0170*/  MOV R7, R10 ;  /* 0x0000000a00077202 */ /* 0x000fe40000000f00 */
[----:B------:R-:W-:-:S09]  /*0180*/  LEA.HI.X R20, R4, R9, R5, 0x2, P0 ;  /* 0x0000000904147211 */ /* 0x000fd200000f1405 */
.L_x_0:
[----:B------:R-:W-:Y:S02]  /*0190*/  MOV R4, R19 ;  /* 0x0000001300047202 */ /* 0x000fe40000000f00 */
[----:B------:R-:W-:Y:S02]  /*01a0*/  MOV R5, R20 ;  /* 0x0000001400057202 */ /* 0x000fe40000000f00 */
[----:B------:R-:W-:-:S03]  /*01b0*/  MOV R6, R12 ;  /* 0x0000000c00067202 */ /* 0x000fc60000000f00 */
[----:B------:R-:W2:Y:S04]  /*01c0*/  LDG.E R22, desc[UR6][R4.64+-0x20] ;  /* 0xffffe00604167981 */ /* 0x000ea8000c1e1900 */
[----:B------:R-:W2:Y:S04]  /*01d0*/  LDG.E R21, desc[UR6][R6.64+-0x20] ;  /* 0xffffe00606157981 */ /* 0x000ea8000c1e1900 */
[----:B------:R-:W3:Y:S04]  /*01e0*/  LDG.E R26, desc[UR6][R6.64+-0x1c] ;  /* 0xffffe406061a7981 */ /* 0x000ee8000c1e1900 */
[----:B------:R-:W3:Y:S04]  /*01f0*/  LDG.E R25, desc[UR6][R4.64+-0x1c] ;  /* 0xffffe40604197981 */ /* 0x000ee8000c1e1900 */
[----:B------:R-:W4:Y:S04]  /*0200*/  LDG.E R20, desc[UR6][R6.64+-0x18] ;  /* 0xffffe80606147981 */ /* 0x000f28000c1e1900 */
[----:B------:R-:W4:Y:S04]  /*0210*/  LDG.E R23, desc[UR6][R4.64+-0x18] ;  /* 0xffffe80604177981 */ /* 0x000f28000c1e1900 */
[----:B------:R-:W5:Y:S04]  /*0220*/  LDG.E R12, desc[UR6][R6.64+-0x14] ;  /* 0xffffec06060c7981 */ /* 0x000f68000c1e1900 */
[----:B------:R-:W5:Y:S04]  /*0230*/  LDG.E R19, desc[UR6][R4.64+-0x14] ;  /* 0xffffec0604137981 */ /* 0x000f68000c1e1900 */
[----:B------:R-:W5:Y:S04]  /*0240*/  LDG.E R24, desc[UR6][R6.64+-0x10] ;  /* 0xfffff00606187981 */ /* 0x000f68000c1e1900 */
[----:B------:R-:W5:Y:S01]  /*0250*/  LDG.E R27, desc[UR6][R4.64+-0x10] ;  /* 0xfffff006041b7981 */ /* 0x000f62000c1e1900 */
[----:B--2---:R-:W-:-:S03]  /*0260*/  FFMA R21, R21, R22, R18 ;  /* 0x0000001615157223 */ /* 0x004fc60000000012 */
[----:B------:R-:W2:Y:S04]  /*0270*/  LDG.E R18, desc[UR6][R6.64+-0xc] ;  /* 0xfffff40606127981 */ /* 0x000ea8000c1e1900 */
[----:B------:R-:W2:Y:S01]  /*0280*/  LDG.E R22, desc[UR6][R6.64+-0x4] ;  /* 0xfffffc0606167981 */ /* 0x000ea2000c1e1900 */
[----:B---3--:R-:W-:-:S03]  /*0290*/  FFMA R25, R26, R25, R21 ;  /* 0x000000191a197223 */ /* 0x008fc60000000015 */
[----:B------:R-:W2:Y:S01]  /*02a0*/  LDG.E R21, desc[UR6][R4.64+-0xc] ;  /* 0xfffff40604157981 */ /* 0x000ea2000c1e1900 */
[----:B----4-:R-:W-:-:S03]  /*02b0*/  FFMA R25, R20, R23, R25 ;  /* 0x0000001714197223 */ /* 0x010fc60000000019 */
[----:B------:R-:W3:Y:S04]  /*02c0*/  LDG.E R20, desc[UR6][R6.64+-0x8] ;  /* 0xfffff80606147981 */ /* 0x000ee8000c1e1900 */
[----:B------:R-:W3:Y:S01]  /*02d0*/  LDG.E R23, desc[UR6][R4.64+-0x8] ;  /* 0xfffff80604177981 */ /* 0x000ee2000c1e1900 */
[----:B-----5:R-:W-:-:S03]  /*02e0*/  FFMA R19, R12, R19, R25 ;  /* 0x000000130c137223 */ /* 0x020fc60000000019 */
[----:B------:R-:W4:Y:S04]  /*02f0*/  LDG.E R25, desc[UR6][R4.64+-0x4] ;  /* 0xfffffc0604197981 */ /* 0x000f28000c1e1900 */
[----:B------:R-:W5:Y:S01]  /*0300*/  LDG.E R12, desc[UR6][R6.64] ;  /* 0x00000006060c7981 */ /* 0x000f62000c1e1900 */
[----:B------:R-:W-:-:S03]  /*0310*/  FFMA R27, R24, R27, R19 ;  /* 0x0000001b181b7223 */ /* 0x000fc60000000013 */
[----:B------:R-:W5:Y:S01]  /*0320*/  LDG.E R19, desc[UR6][R4.64] ;  /* 0x0000000604137981 */ /* 0x000f62000c1e1900 */
[----:B--2---:R-:W-:-:S03]  /*0330*/  FFMA R27, R18, R21, R27 ;  /* 0x00000015121b7223 */ /* 0x004fc6000000001b */
[----:B------:R-:W2:Y:S04]  /*0340*/  LDG.E R18, desc[UR6][R6.64+0x4] ;  /* 0x0000040606127981 */ /* 0x000ea8000c1e1900 */
[----:B------:R-:W2:Y:S01]  /*0350*/  LDG.E R21, desc[UR6][R4.64+0x4] ;  /* 0x0000040604157981 */ /* 0x000ea2000c1e1900 */
[----:B---3--:R-:W-:-:S03]  /*0360*/  FFMA R27, R20, R23, R27 ;  /* 0x00000017141b7223 */ /* 0x008fc6000000001b */
[----:B------:R-:W3:Y:S04]  /*0370*/  LDG.E R20, desc[UR6][R6.64+0x8] ;  /* 0x0000080606147981 */ /* 0x000ee8000c1e1900 */
[----:B------:R-:W3:Y:S01]  /*0380*/  LDG.E R23, desc[UR6][R4.64+0x8] ;  /* 0x0000080604177981 */ /* 0x000ee2000c1e1900 */
[----:B----4-:R-:W-:-:S03]  /*0390*/  FFMA R27, R22, R25, R27 ;  /* 0x00000019161b7223 */ /* 0x010fc6000000001b */
[----:B------:R-:W4:Y:S04]  /*03a0*/  LDG.E R22, desc[UR6][R6.64+0xc] ;  /* 0x00000c0606167981 */ /* 0x000f28000c1e1900 */
[----:B------:R-:W4:Y:S01]  /*03b0*/  LDG.E R25, desc[UR6][R4.64+0xc] ;  /* 0x00000c0604197981 */ /* 0x000f22000c1e1900 */
[----:B-----5:R-:W-:-:S03]  /*03c0*/  FFMA R27, R12, R19, R27 ;  /* 0x000000130c1b7223 */ /* 0x020fc6000000001b */
[----:B------:R-:W5:Y:S04]  /*03d0*/  LDG.E R12, desc[UR6][R6.64+0x10] ;  /* 0x00001006060c7981 */ /* 0x000f68000c1e1900 */
        /* <DEDUP_REMOVED lines=8> */
[----:B------:R0:W4:Y:S04]  /*0460*/  LDG.E R22, desc[UR6][R6.64+0x1c] ;  /* 0x00001c0606167981 */ /* 0x000128000c1e1900 */
[----:B------:R-:W4:Y:S01]  /*0470*/  LDG.E R25, desc[UR6][R4.64+0x1c] ;  /* 0x00001c0604197981 */ /* 0x000f22000c1e1900 */
[----:B------:R-:W-:Y:S01]  /*0480*/  UIADD3 UR4, UPT, UPT, UR4, 0x10, URZ ;  /* 0x0000001004047890 */ /* 0x000fe2000fffe0ff */
[----:B-----5:R-:W-:-:S03]  /*0490*/  FFMA R19, R12, R19, R27 ;  /* 0x000000130c137223 */ /* 0x020fc6000000001b */
[----:B------:R-:W-:Y:S01]  /*04a0*/  UISETP.NE.AND UP0, UPT, UR4, 0x100, UPT ;  /* 0x000001000400788c */ /* 0x000fe2000bf05270 */
[----:B------:R-:W-:-:S04]  /*04b0*/  IADD3 R12, P0, PT, R6, 0x40, RZ ;  /* 0x00000040060c7810 */ /* 0x000fc80007f1e0ff */
[----:B0-----:R-:W-:Y:S01]  /*04c0*/  IADD3.X R7, PT, PT, RZ, R7, RZ, P0, !PT ;  /* 0x00000007ff077210 */ /* 0x001fe200007fe4ff */
[----:B--2---:R-:W-:Y:S01]  /*04d0*/  FFMA R18, R18, R21, R19 ;  /* 0x0000001512127223 */ /* 0x004fe20000000013 */
[----:B------:R-:W-:-:S03]  /*04e0*/  IADD3 R19, P1, PT, R4, 0x40, RZ ;  /* 0x0000004004137810 */ /* 0x000fc60007f3e0ff */
[----:B---3--:R-:W-:Y:S01]  /*04f0*/  FFMA R23, R23, R20, R18 ;  /* 0x0000001417177223 */ /* 0x008fe20000000012 */
[----:B------:R-:W-:-:S03]  /*0500*/  IADD3.X R20, PT, PT, RZ, R5, RZ, P1, !PT ;  /* 0x00000005ff147210 */ /* 0x000fc60000ffe4ff */
[----:B----4-:R-:W-:Y:S01]  /*0510*/  FFMA R18, R22, R25, R23 ;  /* 0x0000001916127223 */ /* 0x010fe20000000017 */
[----:B------:R-:W-:Y:S06]  /*0520*/  BRA.U UP0, `(.L_x_0) ;  /* 0xfffffffd00187547 */ /* 0x000fec000b83ffff */
[----:B------:R-:W0:Y:S01]  /*0530*/  S2R R6, SR_CgaCtaId ;  /* 0x0000000000067919 */ /* 0x000e220000008800 */
[----:B------:R-:W-:Y:S01]  /*0540*/  MOV R5, 0x400 ;  /* 0x0000040000057802 */ /* 0x000fe20000000f00 */
[----:B------:R-:W-:Y:S01]  /*0550*/  IMAD R4, R13, 0xc, R11 ;  /* 0x0000000c0d047824 */ /* 0x000fe200078e020b */
[----:B------:R-:W-:-:S04]  /*0560*/  IADD3 R11, PT, PT, R11, 0x1, RZ ;  /* 0x000000010b0b7810 */ /* 0x000fc80007ffe0ff */
[----:B------:R-:W-:Y:S02]  /*0570*/  ISETP.NE.AND P0, PT, R11, 0xc, PT ;  /* 0x0000000c0b00780c */ /* 0x000fe40003f05270 */
[----:B0-----:R-:W-:-:S04]  /*0580*/  LEA R5, R6, R5, 0x18 ;  /* 0x0000000506057211 */ /* 0x001fc800078ec0ff */
[----:B------:R-:W-:-:S05]  /*0590*/  LEA R7, R4, R5, 0x2 ;  /* 0x0000000504077211 */ /* 0x000fca00078e10ff */
[----:B------:R0:W-:Y:S02]  /*05a0*/  STS [R7], R18 ;  /* 0x0000001207007388 */ /* 0x0001e40000000800 */
[----:B------:R-:W-:Y:S05]  /*05b0*/  @P0 BRA `(.L_x_1) ;  /* 0xfffffff800d80947 */ /* 0x000fea000383ffff */
[----:B------:R-:W-:Y:S02]  /*05c0*/  IMAD R13, R13, 0x30, R5 ;  /* 0x000000300d0d7824 */ /* 0x000fe400078e0205 */
[----:B------:R-:W-:Y:S01]  /*05d0*/  HFMA2 R12, -RZ, RZ, 0.96630859375, -0.0022525787353515625 ;  /* 0x3bbb989dff0c7431 */ /* 0x000fe200000001ff */
[----:B0-----:R-:W-:Y:S01]  /*05e0*/  MOV R18, 0x437c0000 ;  /* 0x437c000000127802 */ /* 0x001fe20000000f00 */
[----:B------:R-:W-:Y:S01]  /*05f0*/  BSSY.RECONVERGENT B2, `(.L_x_2) ;  /* 0x0000087000027945 */ /* 0x000fe20003800200 */
[----:B------:R-:W0:Y:S04]  /*0600*/  LDS.128 R8, [R13] ;  /* 0x000000000d087984 */ /* 0x000e280000000c00 */
[----:B------:R-:W1:Y:S01]  /*0610*/  LDS.128 R4, [R13+0x10] ;  /* 0x000010000d047984 */ /* 0x000e620000000c00 */
[----:B0-----:R-:W-:Y:S01]  /*0620*/  FMUL R3, R8, 0.0625 ;  /* 0x3d80000008037820 */ /* 0x001fe20000400000 */
[----:B------:R-:W-:Y:S01]  /*0630*/  FMUL R19, R9, 0.0625 ;  /* 0x3d80000009137820 */ /* 0x000fe20000400000 */
[----:B------:R-:W-:Y:S01]  /*0640*/  FMUL R9, R10, 0.0625 ;  /* 0x3d8000000a097820 */ /* 0x000fe20000400000 */
[----:B------:R-:W-:Y:S01]  /*0650*/  FMUL R11, R11, 0.0625 ;  /* 0x3d8000000b0b7820 */ /* 0x000fe20000400000 */
[----:B------:R-:W-:-:S04]  /*0660*/  FFMA.SAT R21, R3, R12, 0.5 ;  /* 0x3f00000003157423 */ /* 0x000fc8000000200c */
[----:B------:R-:W-:Y:S01]  /*0670*/  FFMA.RM R20, R21, R18, 12582913 ;  /* 0x4b40000115147423 */ /* 0x000fe20000004012 */
[----:B------:R-:W-:-:S03]  /*0680*/  FFMA.SAT R21, R19, R12, 0.5 ;  /* 0x3f00000013157423 */ /* 0x000fc6000000200c */
[C---:B------:R-:W-:Y:S01]  /*0690*/  FADD R2, R20.reuse, -12583039 ;  /* 0xcb40007f14027421 */ /* 0x040fe20000000000 */
[----:B------:R-:W-:Y:S01]  /*06a0*/  FFMA.RM R0, R21, R18, 12582913 ;  /* 0x4b40000115007423 */ /* 0x000fe20000004012 */
[----:B------:R-:W-:Y:S01]  /*06b0*/  FFMA.SAT R21, R9, R12, 0.5 ;  /* 0x3f00000009157423 */ /* 0x000fe2000000200c */
[----:B------:R-:W-:Y:S01]  /*06c0*/  SHF.L.U32 R20, R20, 0x17, RZ ;  /* 0x0000001714147819 */ /* 0x000fe200000006ff */
[----:B------:R-:W-:Y:S01]  /*06d0*/  FFMA R2, R3, 1.4426950216293334961, -R2 ;  /* 0x3fb8aa3b03027823 */ /* 0x000fe20000000802 */
[----:B------:R-:W-:-:S03]  /*06e0*/  FADD R8, R0, -12583039 ;  /* 0xcb40007f00087421 */ /* 0x000fc60000000000 */
[----:B------:R-:W-:Y:S01]  /*06f0*/  FFMA R29, R3, 1.925963033500011079e-08, R2 ;  /* 0x32a57060031d7823 */ /* 0x000fe20000000002 */
[----:B------:R-:W-:Y:S01]  /*0700*/  FFMA.SAT R3, R11, R12, 0.5 ;  /* 0x3f0000000b037423 */ /* 0x000fe2000000200c */
[----:B------:R-:W-:Y:S01]  /*0710*/  FFMA R8, R19, 1.4426950216293334961, -R8 ;  /* 0x3fb8aa3b13087823 */ /* 0x000fe20000000808 */
[-C--:B------:R-:W-:Y:S02]  /*0720*/  FFMA.RM R2, R21, R18.reuse, 12582913 ;  /* 0x4b40000115027423 */ /* 0x080fe40000004012 */
[----:B------:R-:W-:Y:S01]  /*0730*/  FFMA.RM R3, R3, R18, 12582913 ;  /* 0x4b40000103037423 */ /* 0x000fe20000004012 */
[----:B------:R-:W-:Y:S01]  /*0740*/  FFMA R22, R19, 1.925963033500011079e-08, R8 ;  /* 0x32a5706013167823 */ /* 0x000fe20000000008 */
[----:B------:R-:W-:Y:S01]  /*0750*/  FADD R10, R2, -12583039 ;  /* 0xcb40007f020a7421 */ /* 0x000fe20000000000 */
[----:B------:R-:W0:Y:S01]  /*0760*/  MUFU.EX2 R29, R29 ;  /* 0x0000001d001d7308 */ /* 0x000e220000000800 */
[----:B------:R-:W-:Y:S01]  /*0770*/  FADD R8, R3, -12583039 ;  /* 0xcb40007f03087421 */ /* 0x000fe20000000000 */
[----:B-1----:R-:W-:Y:S01]  /*0780*/  FMUL R19, R4, 0.0625 ;  /* 0x3d80000004137820 */ /* 0x002fe20000400000 */
[----:B------:R-:W-:Y:S01]  /*0790*/  FFMA R10, R9, 1.4426950216293334961, -R10 ;  /* 0x3fb8aa3b090a7823 */ /* 0x000fe2000000080a */
[----:B------:R-:W-:Y:S01]  /*07a0*/  SHF.L.U32 R2, R2, 0x17, RZ ;  /* 0x0000001702027819 */ /* 0x000fe200000006ff */
[----:B------:R-:W-:Y:S01]  /*07b0*/  FFMA R8, R11, 1.4426950216293334961, -R8 ;  /* 0x3fb8aa3b0b087823 */ /* 0x000fe20000000808 */
[----:B------:R-:W-:Y:S01]  /*07c0*/  FFMA.SAT R21, R19, R12, 0.5 ;  /* 0x3f00000013157423 */ /* 0x000fe2000000200c */
[----:B------:R-:W-:Y:S01]  /*07d0*/  FFMA R23, R9, 1.925963033500011079e-08, R10 ;  /* 0x32a5706009177823 */ /* 0x000fe2000000000a */
[----:B------:R-:W1:Y:S01]  /*07e0*/  MUFU.EX2 R22, R22 ;  /* 0x0000001600167308 */ /* 0x000e620000000800 */
[----:B------:R-:W-:Y:S01]  /*07f0*/  FFMA R24, R11, 1.925963033500011079e-08, R8 ;  /* 0x32a570600b187823 */ /* 0x000fe20000000008 */
[----:B------:R-:W-:Y:S01]  /*0800*/  FFMA.RM R4, R21, R18, 12582913 ;  /* 0x4b40000115047423 */ /* 0x000fe20000004012 */
[----:B------:R-:W2:Y:S01]  /*0810*/  LDS.128 R8, [R13+0x20] ;  /* 0x000020000d087984 */ /* 0x000ea20000000c00 */
[----:B------:R-:W-:Y:S01]  /*0820*/  FMUL R21, R5, 0.0625 ;  /* 0x3d80000005157820 */ /* 0x000fe20000400000 */
[----:B------:R-:W-:-:S02]  /*0830*/  SHF.L.U32 R5, R0, 0x17, RZ ;  /* 0x0000001700057819 */ /* 0x000fc400000006ff */
[----:B------:R-:W-:Y:S01]  /*0840*/  SHF.L.U32 R3, R3, 0x17, RZ ;  /* 0x0000001703037819 */ /* 0x000fe200000006ff */
[----:B------:R-:W3:Y:S01]  /*0850*/  MUFU.EX2 R23, R23 ;  /* 0x0000001700177308 */ /* 0x000ee20000000800 */
[----:B------:R-:W-:Y:S01]  /*0860*/  FFMA.SAT R25, R21, R12, 0.5 ;  /* 0x3f00000015197423 */ /* 0x000fe2000000200c */
[----:B0-----:R-:W-:Y:S01]  /*0870*/  FMUL R29, R20, R29 ;  /* 0x0000001d141d7220 */ /* 0x001fe20000400000 */
[----:B------:R-:W-:Y:S01]  /*0880*/  FADD R20, R4, -12583039 ;  /* 0xcb40007f04147421 */ /* 0x000fe20000000000 */
[----:B-1----:R-:W-:Y:S01]  /*0890*/  FMUL R0, R5, R22 ;  /* 0x0000001605007220 */ /* 0x002fe20000400000 */
[----:B------:R-:W-:Y:S02]  /*08a0*/  FFMA.RM R5, R25, R18, 12582913 ;  /* 0x4b40000119057423 */ /* 0x000fe40000004012 */
[----:B------:R-:W-:Y:S01]  /*08b0*/  FFMA R22, R19, 1.4426950216293334961, -R20 ;  /* 0x3fb8aa3b13167823 */ /* 0x000fe20000000814 */
[----:B------:R-:W-:Y:S01]  /*08c0*/  FMUL R25, R7, 0.0625 ;  /* 0x3d80000007197820 */ /* 0x000fe20000400000 */
[----:B------:R0:W1:Y:S01]  /*08d0*/  MUFU.EX2 R20, R24 ;  /* 0x0000001800147308 */ /* 0x0000620000000800 */
[----:B------:R-:W-:Y:S01]  /*08e0*/  FADD R26, R5, -12583039 ;  /* 0xcb40007f051a7421 */ /* 0x000fe20000000000 */
[----:B------:R-:W-:Y:S01]  /*08f0*/  FFMA R22, R19, 1.925963033500011079e-08, R22 ;  /* 0x32a5706013167823 */ /* 0x000fe20000000016 */
[----:B------:R-:W-:Y:S01]  /*0900*/  FMUL R19, R6, 0.0625 ;  /* 0x3d80000006137820 */ /* 0x000fe20000400000 */
[----:B---3--:R-:W-:Y:S01]  /*0910*/  FMUL R2, R2, R23 ;  /* 0x0000001702027220 */ /* 0x008fe20000400000 */
[----:B------:R-:W-:Y:S01]  /*0920*/  FFMA R26, R21, 1.4426950216293334961, -R26 ;  /* 0x3fb8aa3b151a7823 */ /* 0x000fe2000000081a */
[-C--:B------:R-:W-:Y:S01]  /*0930*/  FFMA.SAT R7, R25, R12.reuse, 0.5 ;  /* 0x3f00000019077423 */ /* 0x080fe2000000200c */
[----:B------:R-:W-:Y:S01]  /*0940*/  FFMA.SAT R27, R19, R12, 0.5 ;  /* 0x3f000000131b7423 */ /* 0x000fe2000000200c */
[----:B------:R-:W3:Y:S01]  /*0950*/  MUFU.EX2 R22, R22 ;  /* 0x0000001600167308 */ /* 0x000ee20000000800 */
[----:B------:R-:W-:Y:S01]  /*0960*/  FFMA R23, R21, 1.925963033500011079e-08, R26 ;  /* 0x32a5706015177823 */ /* 0x000fe2000000001a */
[-C--:B------:R-:W-:Y:S01]  /*0970*/  FFMA.RM R7, R7, R18.reuse, 12582913 ;  /* 0x4b40000107077423 */ /* 0x080fe20000004012 */
[----:B------:R-:W-:Y:S01]  /*0980*/  FFMA.RM R6, R27, R18, 12582913 ;  /* 0x4b4000011b067423 */ /* 0x000fe20000004012 */
[----:B------:R-:W-:-:S03]  /*0990*/  SHF.L.U32 R27, R4, 0x17, RZ ;  /* 0x00000017041b7819 */ /* 0x000fc600000006ff */
[----:B0-----:R-:W-:Y:S01]  /*09a0*/  FADD R24, R6, -12583039 ;  /* 0xcb40007f06187421 */ /* 0x001fe20000000000 */
[----:B------:R-:W0:Y:S01]  /*09b0*/  MUFU.EX2 R23, R23 ;  /* 0x0000001700177308 */ /* 0x000e220000000800 */
[----:B-1----:R-:W-:Y:S01]  /*09c0*/  FMUL R3, R3, R20 ;  /* 0x0000001403037220 */ /* 0x002fe20000400000 */
[----:B------:R-:W-:Y:S01]  /*09d0*/  FADD R20, R7, -12583039 ;  /* 0xcb40007f07147421 */ /* 0x000fe20000000000 */
[----:B------:R-:W-:Y:S01]  /*09e0*/  FFMA R24, R19, 1.4426950216293334961, -R24 ;  /* 0x3fb8aa3b13187823 */ /* 0x000fe20000000818 */
[----:B------:R-:W-:Y:S02]  /*09f0*/  SHF.L.U32 R7, R7, 0x17, RZ ;  /* 0x0000001707077819 */ /* 0x000fe400000006ff */
[----:B------:R-:W-:Y:S01]  /*0a00*/  FFMA R20, R25, 1.4426950216293334961, -R20 ;  /* 0x3fb8aa3b19147823 */ /* 0x000fe20000000814 */
[----:B------:R-:W-:Y:S01]  /*0a10*/  FFMA R21, R19, 1.925963033500011079e-08, R24 ;  /* 0x32a5706013157823 */ /* 0x000fe20000000018 */
[----:B--2---:R-:W-:Y:S01]  /*0a20*/  FMUL R19, R8, 0.0625 ;  /* 0x3d80000008137820 */ /* 0x004fe20000400000 */
[----:B------:R-:W-:Y:S01]  /*0a30*/  SHF.L.U32 R8, R5, 0x17, RZ ;  /* 0x0000001705087819 */ /* 0x000fe200000006ff */
[----:B------:R-:W-:Y:S01]  /*0a40*/  FFMA R20, R25, 1.925963033500011079e-08, R20 ;  /* 0x32a5706019147823 */ /* 0x000fe20000000014 */
[----:B------:R-:W-:Y:S01]  /*0a50*/  FMUL R11, R11, 0.0625 ;  /* 0x3d8000000b0b7820 */ /* 0x000fe20000400000 */
[----:B------:R-:W-:Y:S01]  /*0a60*/  FFMA.SAT R25, R19, R12, 0.5 ;  /* 0x3f00000013197423 */ /* 0x000fe2000000200c */
[----:B---3--:R-:W-:Y:S01]  /*0a70*/  FMUL R4, R27, R22 ;  /* 0x000000161b047220 */ /* 0x008fe20000400000 */
[----:B------:R-:W-:Y:S01]  /*0a80*/  MUFU.EX2 R21, R21 ;  /* 0x0000001500157308 */ /* 0x000fe20000000800 */
[----:B------:R-:W-:Y:S01]  /*0a90*/  FFMA.SAT R22, R11, R12, 0.5 ;  /* 0x3f0000000b167423 */ /* 0x000fe2000000200c */
[----:B0-----:R-:W-:Y:S01]  /*0aa0*/  FMUL R5, R8, R23 ;  /* 0x0000001708057220 */ /* 0x001fe20000400000 */
[----:B------:R-:W-:Y:S01]  /*0ab0*/  FMUL R23, R9, 0.0625 ;  /* 0x3d80000009177820 */ /* 0x000fe20000400000 */
[----:B------:R-:W-:Y:S01]  /*0ac0*/  FFMA.RM R8, R25, R18, 12582913 ;  /* 0x4b40000119087423 */ /* 0x000fe20000004012 */
[----:B------:R-:W-:-:S02]  /*0ad0*/  FMUL R25, R10, 0.0625 ;  /* 0x3d8000000a197820 */ /* 0x000fc40000400000 */
[-C--:B------:R-:W-:Y:S01]  /*0ae0*/  FFMA.SAT R9, R23, R12.reuse, 0.5 ;  /* 0x3f00000017097423 */ /* 0x080fe2000000200c */
[----:B------:R-:W-:Y:S01]  /*0af0*/  FADD R10, R8, -12583039 ;  /* 0xcb40007f080a7421 */ /* 0x000fe20000000000 */
[----:B------:R-:W-:Y:S02]  /*0b00*/  FFMA.SAT R27, R25, R12, 0.5 ;  /* 0x3f000000191b7423 */ /* 0x000fe4000000200c */
[-C--:B------:R-:W-:Y:S01]  /*0b10*/  FFMA.RM R9, R9, R18.reuse, 12582913 ;  /* 0x4b40000109097423 */ /* 0x080fe20000004012 */
[----:B------:R-:W-:Y:S01]  /*0b20*/  FFMA R10, R19, 1.4426950216293334961, -R10 ;  /* 0x3fb8aa3b130a7823 */ /* 0x000fe2000000080a */
[-C--:B------:R-:W-:Y:S01]  /*0b30*/  FFMA.RM R12, R27, R18.reuse, 12582913 ;  /* 0x4b4000011b0c7423 */ /* 0x080fe20000004012 */
[----:B------:R-:W-:Y:S01]  /*0b40*/  FFMA.RM R18, R22, R18, 12582913 ;  /* 0x4b40000116127423 */ /* 0x000fe20000004012 */
[----:B------:R-:W-:Y:S01]  /*0b50*/  FADD R24, R9, -12583039 ;  /* 0xcb40007f09187421 */ /* 0x000fe20000000000 */
[----:B------:R-:W-:Y:S01]  /*0b60*/  FFMA R22, R19, 1.925963033500011079e-08, R10 ;  /* 0x32a5706013167823 */ /* 0x000fe2000000000a */
[----:B------:R-:W-:Y:S01]  /*0b70*/  FADD R26, R12, -12583039 ;  /* 0xcb40007f0c1a7421 */ /* 0x000fe20000000000 */
[----:B------:R0:W1:Y:S01]  /*0b80*/  MUFU.EX2 R10, R20 ;  /* 0x00000014000a7308 */ /* 0x0000620000000800 */
[----:B------:R-:W-:-:S02]  /*0b90*/  FFMA R24, R23, 1.4426950216293334961, -R24 ;  /* 0x3fb8aa3b17187823 */ /* 0x000fc40000000818 */
[----:B------:R-:W-:Y:S02]  /*0ba0*/  FFMA R26, R25, 1.4426950216293334961, -R26 ;  /* 0x3fb8aa3b191a7823 */ /* 0x000fe4000000081a */
[----:B------:R-:W-:Y:S01]  /*0bb0*/  FFMA R19, R23, 1.925963033500011079e-08, R24 ;  /* 0x32a5706017137823 */ /* 0x000fe20000000018 */
[----:B------:R-:W-:Y:S01]  /*0bc0*/  FADD R23, RZ, R29 ;  /* 0x0000001dff177221 */ /* 0x000fe20000000000 */
[----:B------:R-:W-:Y:S01]  /*0bd0*/  FADD R24, R18, -12583039 ;  /* 0xcb40007f12187421 */ /* 0x000fe20000000000 */
[----:B------:R-:W-:Y:S01]  /*0be0*/  FFMA R25, R25, 1.925963033500011079e-08, R26 ;  /* 0x32a5706019197823 */ /* 0x000fe2000000001a */
[----:B------:R-:W2:Y:S01]  /*0bf0*/  MUFU.EX2 R22, R22 ;  /* 0x0000001600167308 */ /* 0x000ea20000000800 */
[----:B------:R-:W-:Y:S01]  /*0c00*/  FADD R23, R0, R23 ;  /* 0x0000001700177221 */ /* 0x000fe20000000000 */
[----:B------:R-:W-:-:S03]  /*0c10*/  FFMA R24, R11, 1.4426950216293334961, -R24 ;  /* 0x3fb8aa3b0b187823 */ /* 0x000fc60000000818 */
[----:B------:R-:W-:Y:S01]  /*0c20*/  FADD R26, R2, R23 ;  /* 0x00000017021a7221 */ /* 0x000fe20000000000 */
[----:B0-----:R-:W-:Y:S01]  /*0c30*/  FFMA R20, R11, 1.925963033500011079e-08, R24 ;  /* 0x32a570600b147823 */ /* 0x001fe20000000018 */
[----:B------:R-:W-:Y:S01]  /*0c40*/  SHF.L.U32 R24, R6, 0x17, RZ ;  /* 0x0000001706187819 */ /* 0x000fe200000006ff */
[----:B------:R-:W0:Y:S01]  /*0c50*/  MUFU.EX2 R19, R19 ;  /* 0x0000001300137308 */ /* 0x000e220000000800 */
[----:B------:R-:W-:Y:S01]  /*0c60*/  FADD R11, R3, R26 ;  /* 0x0000001a030b7221 */ /* 0x000fe20000000000 */
[----:B-1----:R-:W-:-:S03]  /*0c70*/  FMUL R10, R7, R10 ;  /* 0x0000000a070a7220 */ /* 0x002fc60000400000 */
[----:B------:R-:W-:Y:S01]  /*0c80*/  FADD R26, R4, R11 ;  /* 0x0000000b041a7221 */ /* 0x000fe20000000000 */
[----:B------:R-:W-:Y:S01]  /*0c90*/  FMUL R11, R24, R21 ;  /* 0x00000015180b7220 */ /* 0x000fe20000400000 */
[----:B------:R-:W-:Y:S01]  /*0ca0*/  SHF.L.U32 R21, R8, 0x17, RZ ;  /* 0x0000001708157819 */ /* 0x000fe200000006ff */
[----:B------:R-:W1:Y:S01]  /*0cb0*/  MUFU.EX2 R6, R25 ;  /* 0x0000001900067308 */ /* 0x000e620000000800 */
[----:B------:R-:W-:Y:S01]  /*0cc0*/  FADD R26, R5, R26 ;  /* 0x0000001a051a7221 */ /* 0x000fe20000000000 */
[----:B------:R-:W-:Y:S02]  /*0cd0*/  SHF.L.U32 R8, R9, 0x17, RZ ;  /* 0x0000001709087819 */ /* 0x000fe400000006ff */
[----:B--2---:R-:W-:Y:S01]  /*0ce0*/  FMUL R9, R21, R22 ;  /* 0x0000001615097220 */ /* 0x004fe20000400000 */
[----:B------:R-:W-:-:S03]  /*0cf0*/  FADD R7, R11, R26 ;  /* 0x0000001a0b077221 */ /* 0x000fc60000000000 */
[----:B------:R-:W2:Y:S01]  /*0d00*/  MUFU.EX2 R20, R20 ;  /* 0x0000001400147308 */ /* 0x000ea20000000800 */
[----:B------:R-:W-:Y:S01]  /*0d10*/  FADD R22, R10, R7 ;  /* 0x000000070a167221 */ /* 0x000fe20000000000 */
[----:B------:R-:W-:Y:S01]  /*0d20*/  SHF.L.U32 R7, R12, 0x17, RZ ;  /* 0x000000170c077819 */ /* 0x000fe200000006ff */
[----:B0-----:R-:W-:Y:S01]  /*0d30*/  FMUL R8, R8, R19 ;  /* 0x0000001308087220 */ /* 0x001fe20000400000 */
[----:B------:R-:W-:Y:S01]  /*0d40*/  SHF.L.U32 R19, R18, 0x17, RZ ;  /* 0x0000001712137819 */ /* 0x000fe200000006ff */
[----:B------:R-:W-:Y:S02]  /*0d50*/  FADD R21, R9, R22 ;  /* 0x0000001609157221 */ /* 0x000fe40000000000 */
[----:B-1----:R-:W-:Y:S02]  /*0d60*/  FMUL R7, R7, R6 ;  /* 0x0000000607077220 */ /* 0x002fe40000400000 */
[----:B------:R-:W-:Y:S01]  /*0d70*/  FADD R12, R8, R21 ;  /* 0x00000015080c7221 */ /* 0x000fe20000000000 */
[----:B--2---:R-:W-:-:S03]  /*0d80*/  FMUL R6, R19, R20 ;  /* 0x0000001413067220 */ /* 0x004fc60000400000 */
[----:B------:R-:W-:-:S04]  /*0d90*/  FADD R19, R7, R12 ;  /* 0x0000000c07137221 */ /* 0x000fc80000000000 */
[----:B------:R-:W-:-:S04]  /*0da0*/  FADD R19, R6, R19 ;  /* 0x0000001306137221 */ /* 0x000fc80000000000 */
[----:B------:R-:W0:Y:S08]  /*0db0*/  MUFU.RCP R12, R19 ;  /* 0x00000013000c7308 */ /* 0x000e300000001000 */
[----:B------:R-:W1:Y:S01]  /*0dc0*/  FCHK P0, R29, R19 ;  /* 0x000000131d007302 */ /* 0x000e620000000000 */
[----:B0-----:R-:W-:-:S04]  /*0dd0*/  FFMA R21, -R19, R12, 1 ;  /* 0x3f80000013157423 */ /* 0x001fc8000000010c */
[----:B------:R-:W-:-:S04]  /*0de0*/  FFMA R12, R12, R21, R12 ;  /* 0x000000150c0c7223 */ /* 0x000fc8000000000c */
[----:B------:R-:W-:-:S04]  /*0df0*/  FFMA R21, R29, R12, RZ ;  /* 0x0000000c1d157223 */ /* 0x000fc800000000ff */
[----:B------:R-:W-:-:S04]  /*0e00*/  FFMA R20, -R19, R21, R29 ;  /* 0x0000001513147223 */ /* 0x000fc8000000011d */
[----:B------:R-:W-:Y:S01]  /*0e10*/  FFMA R20, R12, R20, R21 ;  /* 0x000000140c147223 */ /* 0x000fe20000000015 */
[----:B-1----:R-:W-:Y:S06]  /*0e20*/  @!P0 BRA `(.L_x_3) ;  /* 0x00000000000c8947 */ /* 0x002fec0003800000 */
[----:B------:R-:W-:-:S07]  /*0e30*/  MOV R22, 0xe50 ;  /* 0x00000e5000167802 */ /* 0x000fce0000000f00 */
[----:B------:R-:W-:Y:S05]  /*0e40*/  CALL.REL.NOINC `($__internal_0_$__cuda_sm3x_div_rn_noftz_f32_slowpath) ;  /* 0x0000001800747944 */ /* 0x000fea0003c00000 */
[----:B------:R-:W-:-:S07]  /*0e50*/  MOV R20, R12 ;  /* 0x0000000c00147202 */ /* 0x000fce0000000f00 */
.L_x_3:
[----:B------:R-:W-:Y:S05]  /*0e60*/  BSYNC.RECONVERGENT B2 ;  /* 0x0000000000027941 */ /* 0x000fea0003800200 */
.L_x_2:
[----:B------:R-:W0:Y:S01]  /*0e70*/  MUFU.RCP R12, R19 ;  /* 0x00000013000c7308 */ /* 0x000e220000001000 */
[----:B------:R1:W-:Y:S01]  /*0e80*/  STS [R13], R20 ;  /* 0x000000140d007388 */ /* 0x0003e20000000800 */
[----:B------:R-:W-:Y:S06]  /*0e90*/  BSSY.RECONVERGENT B2, `(.L_x_4) ;  /* 0x000000c000027945 */ /* 0x000fec0003800200 */
[----:B------:R-:W2:Y:S01]  /*0ea0*/  FCHK P0, R0, R19 ;  /* 0x0000001300007302 */ /* 0x000ea20000000000 */
[----:B0-----:R-:W-:-:S04]  /*0eb0*/  FFMA R21, -R19, R12, 1 ;  /* 0x3f80000013157423 */ /* 0x001fc8000000010c */
[----:B------:R-:W-:-:S04]  /*0ec0*/  FFMA R23, R12, R21, R12 ;  /* 0x000000150c177223 */ /* 0x000fc8000000000c */
[----:B------:R-:W-:-:S04]  /*0ed0*/  FFMA R18, R0, R23, RZ ;  /* 0x0000001700127223 */ /* 0x000fc800000000ff */
[----:B------:R-:W-:-:S04]  /*0ee0*/  FFMA R21, -R19, R18, R0 ;  /* 0x0000001213157223 */ /* 0x000fc80000000100 */
[----:B------:R-:W-:Y:S01]  /*0ef0*/  FFMA R18, R23, R21, R18 ;  /* 0x0000001517127223 */ /* 0x000fe20000000012 */
[----:B-12---:R-:W-:Y:S06]  /*0f00*/  @!P0 BRA `(.L_x_5) ;  /* 0x0000000000108947 */ /* 0x006fec0003800000 */
[----:B------:R-:W-:Y:S02]  /*0f10*/  MOV R29, R0 ;  /* 0x00000000001d7202 */ /* 0x000fe40000000f00 */
[----:B------:R-:W-:-:S07]  /*0f20*/  MOV R22, 0xf40 ;  /* 0x00000f4000167802 */ /* 0x000fce0000000f00 */
[----:B------:R-:W-:Y:S05]  /*0f30*/  CALL.REL.NOINC `($__internal_0_$__cuda_sm3x_div_rn_noftz_f32_slowpath) ;  /* 0x0000001800387944 */ /* 0x000fea0003c00000 */
[----:B------:R-:W-:-:S07]  /*0f40*/  MOV R18, R12 ;  /* 0x0000000c00127202 */ /* 0x000fce0000000f00 */
.L_x_5:
[----:B------:R-:W-:Y:S05]  /*0f50*/  BSYNC.RECONVERGENT B2 ;  /* 0x0000000000027941 */ /* 0x000fea0003800200 */
.L_x_4:
[----:B------:R-:W0:Y:S01]  /*0f60*/  MUFU.RCP R0, R19 ;  /* 0x0000001300007308 */ /* 0x000e220000001000 */
[----:B------:R1:W-:Y:S01]  /*0f70*/  STS [R13+0x4], R18 ;  /* 0x000004120d007388 */ /* 0x0003e20000000800 */
        /* <DEDUP_REMOVED lines=12> */
.L_x_7:
[----:B------:R-:W-:Y:S05]  /*1040*/  BSYNC.RECONVERGENT B2 ;  /* 0x0000000000027941 */ /* 0x000fea0003800200 */
.L_x_6:
        /* <DEDUP_REMOVED lines=14> */
.L_x_9:
[----:B------:R-:W-:Y:S05]  /*1130*/  BSYNC.RECONVERGENT B2 ;  /* 0x0000000000027941 */ /* 0x000fea0003800200 */
.L_x_8:
        /* <DEDUP_REMOVED lines=14> */
.L_x_11:
[----:B------:R-:W-:Y:S05]  /*1220*/  BSYNC.RECONVERGENT B2 ;  /* 0x0000000000027941 */ /* 0x000fea0003800200 */
.L_x_10:
        /* <DEDUP_REMOVED lines=14> */
.L_x_13:
[----:B------:R-:W-:Y:S05]  /*1310*/  BSYNC.RECONVERGENT B2 ;  /* 0x0000000000027941 */ /* 0x000fea0003800200 */
.L_x_12:
        /* <DEDUP_REMOVED lines=14> */
.L_x_15:
[----:B------:R-:W-:Y:S05]  /*1400*/  BSYNC.RECONVERGENT B2 ;  /* 0x0000000000027941 */ /* 0x000fea0003800200 */
.L_x_14:
        /* <DEDUP_REMOVED lines=14> */
.L_x_17:
[----:B------:R-:W-:Y:S05]  /*14f0*/  BSYNC.RECONVERGENT B2 ;  /* 0x0000000000027941 */ /* 0x000fea0003800200 */
.L_x_16:
        /* <DEDUP_REMOVED lines=14> */
.L_x_19:
[----:B------:R-:W-:Y:S05]  /*15e0*/  BSYNC.RECONVERGENT B2 ;  /* 0x0000000000027941 */ /* 0x000fea0003800200 */
.L_x_18:
        /* <DEDUP_REMOVED lines=14> */
.L_x_21:
[----:B------:R-:W-:Y:S05]  /*16d0*/  BSYNC.RECONVERGENT B2 ;  /* 0x0000000000027941 */ /* 0x000fea0003800200 */
.L_x_20:
        /* <DEDUP_REMOVED lines=14> */
.L_x_23:
[----:B------:R-:W-:Y:S05]  /*17c0*/  BSYNC.RECONVERGENT B2 ;  /* 0x0000000000027941 */ /* 0x000fea0003800200 */
.L_x_22:
        /* <DEDUP_REMOVED lines=13> */
.L_x_25:
[----:B------:R-:W-:Y:S05]  /*18a0*/  BSYNC.RECONVERGENT B2 ;  /* 0x0000000000027941 */ /* 0x000fea0003800200 */
.L_x_24:
[----:B------:R-:W0:Y:S01]  /*18b0*/  LDCU.128 UR8, c[0x0][0x390] ;  /* 0x00007200ff0877ac */ /* 0x000e220008000c00 */
[----:B------:R-:W-:-:S04]  /*18c0*/  IMAD.WIDE.U32 R6, R17, 0x3000, RZ ;  /* 0x0000300011067825 */ /* 0x000fc800078e00ff */
[----:B------:R-:W-:Y:S01]  /*18d0*/  IMAD.WIDE.U32 R6, R16, 0x3000000, R6 ;  /* 0x0300000010067825 */ /* 0x000fe200078e0006 */
[----:B0-----:R-:W-:Y:S02]  /*18e0*/  IADD3 R16, P0, PT, R15, UR10, RZ ;  /* 0x0000000a0f107c10 */ /* 0x001fe4000ff1e0ff */
[----:B------:R-:W-:Y:S02]  /*18f0*/  IADD3 R6, P1, PT, R6, UR8, RZ ;  /* 0x0000000806067c10 */ /* 0x000fe4000ff3e0ff */
[----:B------:R-:W-:Y:S02]  /*1900*/  IADD3.X R17, PT, PT, R14, UR11, RZ, P0, !PT ;  /* 0x0000000b0e117c10 */ /* 0x000fe400087fe4ff */
[----:B------:R-:W-:-:S03]  /*1910*/  IADD3.X R7, PT, PT, R7, UR9, RZ, P1, !PT ;  /* 0x0000000907077c10 */ /* 0x000fc60008ffe4ff */
[----:B------:R-:W-:Y:S04]  /*1920*/  STG.E desc[UR6][R16.64], RZ ;  /* 0x000000ff10007986 */ /* 0x000fe8000c101906 */
[----:B------:R-:W2:Y:S02]  /*1930*/  LDG.E R15, desc[UR6][R6.64] ;  /* 0x00000006060f7981 */ /* 0x000ea4000c1e1900 */
[----:B--2---:R-:W-:-:S05]  /*1940*/  FFMA R15, R15, R20, RZ ;  /* 0x000000140f0f7223 */ /* 0x004fca00000000ff */
[----:B------:R0:W-:Y:S04]  /*1950*/  STG.E desc[UR6][R16.64], R15 ;  /* 0x0000000f10007986 */ /* 0x0001e8000c101906 */
[----:B------:R-:W2:Y:S02]  /*1960*/  LDG.E R14, desc[UR6][R6.64+0x400] ;  /* 0x00040006060e7981 */ /* 0x000ea4000c1e1900 */
[----:B--2---:R-:W-:-:S05]  /*1970*/  FFMA R19, R14, R18, R15 ;  /* 0x000000120e137223 */ /* 0x004fca000000000f */
[----:B------:R1:W-:Y:S04]  /*1980*/  STG.E desc[UR6][R16.64], R19 ;  /* 0x0000001310007986 */ /* 0x0003e8000c101906 */
[----:B------:R-:W2:Y:S02]  /*1990*/  LDG.E R14, desc[UR6][R6.64+0x800] ;  /* 0x00080006060e7981 */ /* 0x000ea4000c1e1900 */
[----:B--2---:R-:W-:-:S05]  /*19a0*/  FFMA R21, R14, R0, R19 ;  /* 0x000000000e157223 */ /* 0x004fca0000000013 */
[----:B------:R-:W-:Y:S04]  /*19b0*/  STG.E desc[UR6][R16.64], R21 ;  /* 0x0000001510007986 */ /* 0x000fe8000c101906 */
[----:B------:R-:W2:Y:S02]  /*19c0*/  LDG.E R14, desc[UR6][R6.64+0xc00] ;  /* 0x000c0006060e7981 */ /* 0x000ea4000c1e1900 */
[----:B--2---:R-:W-:-:S05]  /*19d0*/  FFMA R14, R14, R2, R21 ;  /* 0x000000020e0e7223 */ /* 0x004fca0000000015 */
[----:B------:R2:W-:Y:S04]  /*19e0*/  STG.E desc[UR6][R16.64], R14 ;  /* 0x0000000e10007986 */ /* 0x0005e8000c101906 */
[----:B------:R-:W3:Y:S02]  /*19f0*/  LDG.E R23, desc[UR6][R6.64+0x1000] ;  /* 0x0010000606177981 */ /* 0x000ee4000c1e1900 */
[----:B---3--:R-:W-:-:S05]  /*1a00*/  FFMA R23, R23, R3, R14 ;  /* 0x0000000317177223 */ /* 0x008fca000000000e */
[----:B------:R-:W-:Y:S04]  /*1a10*/  STG.E desc[UR6][R16.64], R23 ;  /* 0x0000001710007986 */ /* 0x000fe8000c101906 */
[----:B------:R-:W3:Y:S02]  /*1a20*/  LDG.E R22, desc[UR6][R6.64+0x1400] ;  /* 0x0014000606167981 */ /* 0x000ee4000c1e1900 */
[----:B---3--:R-:W-:-:S05]  /*1a30*/  FFMA R22, R22, R4, R23 ;  /* 0x0000000416167223 */ /* 0x008fca0000000017 */
[----:B------:R3:W-:Y:S04]  /*1a40*/  STG.E desc[UR6][R16.64], R22 ;  /* 0x0000001610007986 */ /* 0x0007e8000c101906 */
[----:B0-----:R-:W4:Y:S02]  /*1a50*/  LDG.E R15, desc[UR6][R6.64+0x1800] ;  /* 0x00180006060f7981 */ /* 0x001f24000c1e1900 */
[----:B----4-:R-:W-:-:S05]  /*1a60*/  FFMA R15, R15, R5, R22 ;  /* 0x000000050f0f7223 */ /* 0x010fca0000000016 */
[----:B------:R0:W-:Y:S04]  /*1a70*/  STG.E desc[UR6][R16.64], R15 ;  /* 0x0000000f10007986 */ /* 0x0001e8000c101906 */
[----:B------:R-:W1:Y:S02]  /*1a80*/  LDG.E R24, desc[UR6][R6.64+0x1c00] ;  /* 0x001c000606187981 */ /* 0x000e64000c1e1900 */
[----:B-1----:R-:W-:-:S05]  /*1a90*/  FFMA R19, R24, R11, R15 ;  /* 0x0000000b18137223 */ /* 0x002fca000000000f */
[----:B------:R1:W-:Y:S04]  /*1aa0*/  STG.E desc[UR6][R16.64], R19 ;  /* 0x0000001310007986 */ /* 0x0003e8000c101906 */
[----:B--2---:R-:W2:Y:S02]  /*1ab0*/  LDG.E R14, desc[UR6][R6.64+0x2000] ;  /* 0x00200006060e7981 */ /* 0x004ea4000c1e1900 */
[----:B--2---:R-:W-:-:S05]  /*1ac0*/  FFMA R14, R14, R10, R19 ;  /* 0x0000000a0e0e7223 */ /* 0x004fca0000000013 */
[----:B------:R2:W-:Y:S04]  /*1ad0*/  STG.E desc[UR6][R16.64], R14 ;  /* 0x0000000e10007986 */ /* 0x0005e8000c101906 */
[----:B------:R-:W4:Y:S02]  /*1ae0*/  LDG.E R21, desc[UR6][R6.64+0x2400] ;  /* 0x0024000606157981 */ /* 0x000f24000c1e1900 */
[----:B----4-:R-:W-:-:S05]  /*1af0*/  FFMA R21, R21, R9, R14 ;  /* 0x0000000915157223 */ /* 0x010fca000000000e */
[----:B------:R2:W-:Y:S04]  /*1b00*/  STG.E desc[UR6][R16.64], R21 ;  /* 0x0000001510007986 */ /* 0x0005e8000c101906 */
[----:B---3--:R-:W0:Y:S02]  /*1b10*/  LDG.E R22, desc[UR6][R6.64+0x2800] ;  /* 0x0028000606167981 */ /* 0x008e24000c1e1900 */
[----:B0-----:R-:W-:-:S05]  /*1b20*/  FFMA R15, R22, R8, R21 ;  /* 0x00000008160f7223 */ /* 0x001fca0000000015 */
[----:B------:R2:W-:Y:S04]  /*1b30*/  STG.E desc[UR6][R16.64], R15 ;  /* 0x0000000f10007986 */ /* 0x0005e8000c101906 */
[----:B------:R-:W1:Y:S01]  /*1b40*/  LDG.E R22, desc[UR6][R6.64+0x2c00] ;  /* 0x002c000606167981 */ /* 0x000e62000c1e1900 */
[----:B------:R-:W-:Y:S01]  /*1b50*/  IADD3 R24, P0, PT, R16, 0x4, RZ ;  /* 0x0000000410187810 */ /* 0x000fe20007f1e0ff */
[----:B------:R-:W-:Y:S02]  /*1b60*/  UMOV UR4, 0x1 ;  /* 0x0000000100047882 */ /* 0x000fe40000000000 */
[----:B------:R2:W-:Y:S01]  /*1b70*/  STS [R13+0x2c], R12 ;  /* 0x00002c0c0d007388 */ /* 0x0005e20000000800 */
[----:B------:R-:W-:Y:S01]  /*1b80*/  IADD3.X R25, PT, PT, RZ, R17, RZ, P0, !PT ;  /* 0x00000011ff197210 */ /* 0x000fe200007fe4ff */
[----:B-1----:R-:W-:Y:S01]  /*1b90*/  FFMA R19, R22, R12, R15 ;  /* 0x0000000c16137223 */ /* 0x002fe2000000000f */
[----:B------:R-:W-:-:S04]  /*1ba0*/  IADD3 R22, P1, PT, R6, 0x1804, RZ ;  /* 0x0000180406167810 */ /* 0x000fc80007f3e0ff */
[----:B------:R2:W-:Y:S01]  /*1bb0*/  STG.E desc[UR6][R16.64], R19 ;  /* 0x0000001310007986 */ /* 0x0005e2000c101906 */
[----:B------:R-:W-:-:S08]  /*1bc0*/  IADD3.X R23, PT, PT, RZ, R7, RZ, P1, !PT ;  /* 0x00000007ff177210 */ /* 0x000fd00000ffe4ff */
.L_x_26:
[----:B-12---:R-:W-:Y:S02]  /*1bd0*/  MOV R14, R24 ;  /* 0x00000018000e7202 */ /* 0x006fe40000000f00 */
[----:B------:R-:W-:Y:S02]  /*1be0*/  MOV R15, R25 ;  /* 0x00000019000f7202 */ /* 0x000fe40000000f00 */
[----:B------:R-:W-:Y:S02]  /*1bf0*/  MOV R6, R22 ;  /* 0x0000001600067202 */ /* 0x000fe40000000f00 */
[----:B------:R-:W-:Y:S01]  /*1c00*/  MOV R7, R23 ;  /* 0x0000001700077202 */ /* 0x000fe20000000f00 */
        /* <DEDUP_REMOVED lines=21> */
[----:B------:R-:W-:Y:S04]  /*1d60*/  STG.E desc[UR6][R14.64], R13 ;  /* 0x0000000d0e007986 */ /* 0x000fe8000c101906 */
[----:B------:R-:W1:Y:S02]  /*1d70*/  LDG.E R24, desc[UR6][R6.64+0x400] ;  /* 0x0004000606187981 */ /* 0x000e64000c1e1900 */
[----:B-1----:R-:W-:-:S05]  /*1d80*/  FFMA R17, R24, R11, R13 ;  /* 0x0000000b18117223 */ /* 0x002fca000000000d */
[----:B------:R0:W-:Y:S04]  /*1d90*/  STG.E desc[UR6][R14.64], R17 ;  /* 0x000000110e007986 */ /* 0x0001e8000c101906 */
[----:B--2---:R-:W2:Y:S02]  /*1da0*/  LDG.E R16, desc[UR6][R6.64+0x800] ;  /* 0x0008000606107981 */ /* 0x004ea4000c1e1900 */
[----:B--2---:R-:W-:-:S05]  /*1db0*/  FFMA R16, R16, R10, R17 ;  /* 0x0000000a10107223 */ /* 0x004fca0000000011 */
[----:B------:R1:W-:Y:S04]  /*1dc0*/  STG.E desc[UR6][R14.64], R16 ;  /* 0x000000100e007986 */ /* 0x0003e8000c101906 */
[----:B------:R-:W2:Y:S02]  /*1dd0*/  LDG.E R19, desc[UR6][R6.64+0xc00] ;  /* 0x000c000606137981 */ /* 0x000ea4000c1e1900 */
[----:B--2---:R-:W-:-:S05]  /*1de0*/  FFMA R19, R19, R9, R16 ;  /* 0x0000000913137223 */ /* 0x004fca0000000010 */
[----:B------:R2:W-:Y:S04]  /*1df0*/  STG.E desc[UR6][R14.64], R19 ;  /* 0x000000130e007986 */ /* 0x0005e8000c101906 */
[----:B---3--:R-:W3:Y:S02]  /*1e00*/  LDG.E R22, desc[UR6][R6.64+0x1000] ;  /* 0x0010000606167981 */ /* 0x008ee4000c1e1900 */
[----:B---3--:R-:W-:-:S05]  /*1e10*/  FFMA R21, R22, R8, R19 ;  /* 0x0000000816157223 */ /* 0x008fca0000000013 */
[----:B------:R3:W-:Y:S04]  /*1e20*/  STG.E desc[UR6][R14.64], R21 ;  /* 0x000000150e007986 */ /* 0x0007e8000c101906 */
[----:B------:R-:W0:Y:S04]  /*1e30*/  LDG.E R22, desc[UR6][R6.64+0x1400] ;  /* 0x0014000606167981 */ /* 0x000e28000c1e1900 */
[----:B------:R-:W-:Y:S01]  /*1e40*/  STG.E desc[UR6][R14.64+0x4], RZ ;  /* 0x000004ff0e007986 */ /* 0x000fe2000c101906 */
[----:B0-----:R-:W-:-:S05]  /*1e50*/  FFMA R17, R22, R12, R21 ;  /* 0x0000000c16117223 */ /* 0x001fca0000000015 */
[----:B------:R0:W-:Y:S04]  /*1e60*/  STG.E desc[UR6][R14.64], R17 ;  /* 0x000000110e007986 */ /* 0x0001e8000c101906 */
[----:B------:R-:W4:Y:S02]  /*1e70*/  LDG.E R13, desc[UR6][R6.64+-0x17fc] ;  /* 0xffe80406060d7981 */ /* 0x000f24000c1e1900 */
[----:B----4-:R-:W-:-:S05]  /*1e80*/  FFMA R13, R13, R20, RZ ;  /* 0x000000140d0d7223 */ /* 0x010fca00000000ff */
[----:B------:R4:W-:Y:S04]  /*1e90*/  STG.E desc[UR6][R14.64+0x4], R13 ;  /* 0x0000040d0e007986 */ /* 0x0009e8000c101906 */
[----:B-1----:R-:W2:Y:S02]  /*1ea0*/  LDG.E R16, desc[UR6][R6.64+-0x13fc] ;  /* 0xffec040606107981 */ /* 0x002ea4000c1e1900 */
[----:B--2---:R-:W-:-:S05]  /*1eb0*/  FFMA R19, R16, R18, R13 ;  /* 0x0000001210137223 */ /* 0x004fca000000000d */
[----:B------:R1:W-:Y:S04]  /*1ec0*/  STG.E desc[UR6][R14.64+0x4], R19 ;  /* 0x000004130e007986 */ /* 0x0003e8000c101906 */
[----:B------:R-:W3:Y:S02]  /*1ed0*/  LDG.E R16, desc[UR6][R6.64+-0xffc] ;  /* 0xfff0040606107981 */ /* 0x000ee4000c1e1900 */
[----:B---3--:R-:W-:-:S05]  /*1ee0*/  FFMA R21, R16, R0, R19 ;  /* 0x0000000010157223 */ /* 0x008fca0000000013 */
[----:B------:R-:W-:Y:S04]  /*1ef0*/  STG.E desc[UR6][R14.64+0x4], R21 ;  /* 0x000004150e007986 */ /* 0x000fe8000c101906 */
[----:B------:R-:W2:Y:S02]  /*1f00*/  LDG.E R16, desc[UR6][R6.64+-0xbfc] ;  /* 0xfff4040606107981 */ /* 0x000ea4000c1e1900 */
[----:B--2---:R-:W-:-:S05]  /*1f10*/  FFMA R16, R16, R2, R21 ;  /* 0x0000000210107223 */ /* 0x004fca0000000015 */
[----:B------:R2:W-:Y:S04]  /*1f20*/  STG.E desc[UR6][R14.64+0x4], R16 ;  /* 0x000004100e007986 */ /* 0x0005e8000c101906 */
[----:B0-----:R-:W3:Y:S02]  /*1f30*/  LDG.E R17, desc[UR6][R6.64+-0x7fc] ;  /* 0xfff8040606117981 */ /* 0x001ee4000c1e1900 */
[----:B---3--:R-:W-:-:S05]  /*1f40*/  FFMA R17, R17, R3, R16 ;  /* 0x0000000311117223 */ /* 0x008fca0000000010 */
[----:B------:R0:W-:Y:S04]  /*1f50*/  STG.E desc[UR6][R14.64+0x4], R17 ;  /* 0x000004110e007986 */ /* 0x0001e8000c101906 */
[----:B------:R-:W3:Y:S02]  /*1f60*/  LDG.E R22, desc[UR6][R6.64+-0x3fc] ;  /* 0xfffc040606167981 */ /* 0x000ee4000c1e1900 */
[----:B---3--:R-:W-:-:S05]  /*1f70*/  FFMA R22, R22, R4, R17 ;  /* 0x0000000416167223 */ /* 0x008fca0000000011 */
[----:B------:R3:W-:Y:S04]  /*1f80*/  STG.E desc[UR6][R14.64+0x4], R22 ;  /* 0x000004160e007986 */ /* 0x0007e8000c101906 */
[----:B----4-:R-:W4:Y:S02]  /*1f90*/  LDG.E R13, desc[UR6][R6.64+0x4] ;  /* 0x00000406060d7981 */ /* 0x010f24000c1e1900 */
        /* <DEDUP_REMOVED lines=8> */
[----:B0-----:R-:W4:Y:S02]  /*2020*/  LDG.E R17, desc[UR6][R6.64+0xc04] ;  /* 0x000c040606117981 */ /* 0x001f24000c1e1900 */
[----:B----4-:R-:W-:-:S05]  /*2030*/  FFMA R17, R17, R9, R16 ;  /* 0x0000000911117223 */ /* 0x010fca0000000010 */
[----:B------:R0:W-:Y:S04]  /*2040*/  STG.E desc[UR6][R14.64+0x4], R17 ;  /* 0x000004110e007986 */ /* 0x0001e8000c101906 */
[----:B---3--:R-:W3:Y:S02]  /*2050*/  LDG.E R22, desc[UR6][R6.64+0x1004] ;  /* 0x0010040606167981 */ /* 0x008ee4000c1e1900 */
[----:B---3--:R-:W-:-:S05]  /*2060*/  FFMA R21, R22, R8, R17 ;  /* 0x0000000816157223 */ /* 0x008fca0000000011 */
[----:B------:R3:W-:Y:S04]  /*2070*/  STG.E desc[UR6][R14.64+0x4], R21 ;  /* 0x000004150e007986 */ /* 0x0007e8000c101906 */
[----:B------:R-:W1:Y:S04]  /*2080*/  LDG.E R22, desc[UR6][R6.64+0x1404] ;  /* 0x0014040606167981 */ /* 0x000e68000c1e1900 */
[----:B------:R-:W-:Y:S01]  /*2090*/  STG.E desc[UR6][R14.64+0x8], RZ ;  /* 0x000008ff0e007986 */ /* 0x000fe2000c101906 */
[----:B-1----:R-:W-:-:S05]  /*20a0*/  FFMA R19, R22, R12, R21 ;  /* 0x0000000c16137223 */ /* 0x002fca0000000015 */
[----:B------:R1:W-:Y:S04]  /*20b0*/  STG.E desc[UR6][R14.64+0x4], R19 ;  /* 0x000004130e007986 */ /* 0x0003e8000c101906 */
[----:B------:R-:W4:Y:S02]  /*20c0*/  LDG.E R13, desc[UR6][R6.64+-0x17f8] ;  /* 0xffe80806060d7981 */ /* 0x000f24000c1e1900 */
[----:B----4-:R-:W-:-:S05]  /*20d0*/  FFMA R13, R13, R20, RZ ;  /* 0x000000140d0d7223 */ /* 0x010fca00000000ff */
[----:B------:R4:W-:Y:S04]  /*20e0*/  STG.E desc[UR6][R14.64+0x8], R13 ;  /* 0x0000080d0e007986 */ /* 0x0009e8000c101906 */
[----:B--2---:R-:W0:Y:S02]  /*20f0*/  LDG.E R16, desc[UR6][R6.64+-0x13f8] ;  /* 0xffec080606107981 */ /* 0x004e24000c1e1900 */
[----:B0-----:R-:W-:-:S05]  /*2100*/  FFMA R17, R16, R18, R13 ;  /* 0x0000001210117223 */ /* 0x001fca000000000d */
[----:B------:R0:W-:Y:S04]  /*2110*/  STG.E desc[UR6][R14.64+0x8], R17 ;  /* 0x000008110e007986 */ /* 0x0001e8000c101906 */
[----:B------:R-:W3:Y:S02]  /*2120*/  LDG.E R16, desc[UR6][R6.64+-0xff8] ;  /* 0xfff0080606107981 */ /* 0x000ee4000c1e1900 */
[----:B---3--:R-:W-:-:S05]  /*2130*/  FFMA R21, R16, R0, R17 ;  /* 0x0000000010157223 */ /* 0x008fca0000000011 */
[----:B------:R-:W-:Y:S04]  /*2140*/  STG.E desc[UR6][R14.64+0x8], R21 ;  /* 0x000008150e007986 */ /* 0x000fe8000c101906 */
[----:B------:R-:W2:Y:S02]  /*2150*/  LDG.E R16, desc[UR6][R6.64+-0xbf8] ;  /* 0xfff4080606107981 */ /* 0x000ea4000c1e1900 */
[----:B--2---:R-:W-:-:S05]  /*2160*/  FFMA R16, R16, R2, R21 ;  /* 0x0000000210107223 */ /* 0x004fca0000000015 */
[----:B------:R2:W-:Y:S04]  /*2170*/  STG.E desc[UR6][R14.64+0x8], R16 ;  /* 0x000008100e007986 */ /* 0x0005e8000c101906 */
[----:B-1----:R-:W3:Y:S02]  /*2180*/  LDG.E R19, desc[UR6][R6.64+-0x7f8] ;  /* 0xfff8080606137981 */ /* 0x002ee4000c1e1900 */
        /* <DEDUP_REMOVED lines=8> */
[----:B------:R-:W0:Y:S02]  /*2210*/  LDG.E R24, desc[UR6][R6.64+0x408] ;  /* 0x0004080606187981 */ /* 0x000e24000c1e1900 */
[----:B0-----:R-:W-:-:S05]  /*2220*/  FFMA R17, R24, R11, R13 ;  /* 0x0000000b18117223 */ /* 0x001fca000000000d */
[----:B------:R0:W-:Y:S04]  /*2230*/  STG.E desc[UR6][R14.64+0x8], R17 ;  /* 0x000008110e007986 */ /* 0x0001e8000c101906 */
[----:B--2---:R-:W2:Y:S02]  /*2240*/  LDG.E R16, desc[UR6][R6.64+0x808] ;  /* 0x0008080606107981 */ /* 0x004ea4000c1e1900 */
[----:B--2---:R-:W-:-:S05]  /*2250*/  FFMA R16, R16, R10, R17 ;  /* 0x0000000a10107223 */ /* 0x004fca0000000011 */
[----:B------:R2:W-:Y:S04]  /*2260*/  STG.E desc[UR6][R14.64+0x8], R16 ;  /* 0x000008100e007986 */ /* 0x0005e8000c101906 */
[----:B-1----:R-:W4:Y:S02]  /*2270*/  LDG.E R19, desc[UR6][R6.64+0xc08] ;  /* 0x000c080606137981 */ /* 0x002f24000c1e1900 */
[----:B----4-:R-:W-:-:S05]  /*2280*/  FFMA R19, R19, R9, R16 ;  /* 0x0000000913137223 */ /* 0x010fca0000000010 */
        /* <DEDUP_REMOVED lines=11> */
[----:B--2---:R-:W1:Y:S02]  /*2340*/  LDG.E R16, desc[UR6][R6.64+-0x13f4] ;  /* 0xffec0c0606107981 */ /* 0x004e64000c1e1900 */
[----:B-1----:R-:W-:-:S05]  /*2350*/  FFMA R19, R16, R18, R13 ;  /* 0x0000001210137223 */ /* 0x002fca000000000d */
        /* <DEDUP_REMOVED lines=15> */
[----:B------:R4:W-:Y:S04]  /*2450*/  STG.E desc[UR6][R14.64+0xc], R13 ;  /* 0x00000c0d0e007986 */ /* 0x0009e8000c101906 */
[----:B------:R-:W1:Y:S02]  /*2460*/  LDG.E R24, desc[UR6][R6.64+0x40c] ;  /* 0x00040c0606187981 */ /* 0x000e64000c1e1900 */
[----:B-1----:R-:W-:-:S05]  /*2470*/  FFMA R19, R24, R11, R13 ;  /* 0x0000000b18137223 */ /* 0x002fca000000000d */
[----:B------:R-:W-:Y:S04]  /*2480*/  STG.E desc[UR6][R14.64+0xc], R19 ;  /* 0x00000c130e007986 */ /* 0x000fe8000c101906 */
[----:B--2---:R-:W2:Y:S02]  /*2490*/  LDG.E R16, desc[UR6][R6.64+0x80c] ;  /* 0x00080c0606107981 */ /* 0x004ea4000c1e1900 */
[----:B--2---:R-:W-:-:S05]  /*24a0*/  FFMA R16, R16, R10, R19 ;  /* 0x0000000a10107223 */ /* 0x004fca0000000013 */
[----:B------:R1:W-:Y:S04]  /*24b0*/  STG.E desc[UR6][R14.64+0xc], R16 ;  /* 0x00000c100e007986 */ /* 0x0003e8000c101906 */
[----:B0-----:R-:W2:Y:S02]  /*24c0*/  LDG.E R17, desc[UR6][R6.64+0xc0c] ;  /* 0x000c0c0606117981 */ /* 0x001ea4000c1e1900 */
[----:B--2---:R-:W-:-:S05]  /*24d0*/  FFMA R17, R17, R9, R16 ;  /* 0x0000000911117223 */ /* 0x004fca0000000010 */
[----:B------:R0:W-:Y:S04]  /*24e0*/  STG.E desc[UR6][R14.64+0xc], R17 ;  /* 0x00000c110e007986 */ /* 0x0001e8000c101906 */
[----:B---3--:R-:W2:Y:S02]  /*24f0*/  LDG.E R22, desc[UR6][R6.64+0x100c] ;  /* 0x00100c0606167981 */ /* 0x008ea4000c1e1900 */
[----:B--2---:R-:W-:-:S05]  /*2500*/  FFMA R21, R22, R8, R17 ;  /* 0x0000000816157223 */ /* 0x004fca0000000011 */
[----:B------:R2:W-:Y:S04]  /*2510*/  STG.E desc[UR6][R14.64+0xc], R21 ;  /* 0x00000c150e007986 */ /* 0x0005e8000c101906 */
[----:B------:R-:W3:Y:S04]  /*2520*/  LDG.E R22, desc[UR6][R6.64+0x140c] ;  /* 0x00140c0606167981 */ /* 0x000ee8000c1e1900 */
[----:B------:R-:W-:Y:S01]  /*2530*/  STG.E desc[UR6][R14.64+0x10], RZ ;  /* 0x000010ff0e007986 */ /* 0x000fe2000c101906 */
[----:B---3--:R-:W-:-:S05]  /*2540*/  FFMA R23, R22, R12, R21 ;  /* 0x0000000c16177223 */ /* 0x008fca0000000015 */
[----:B------:R-:W-:Y:S04]  /*2550*/  STG.E desc[UR6][R14.64+0xc], R23 ;  /* 0x00000c170e007986 */ /* 0x000fe8000c101906 */
[----:B----4-:R-:W3:Y:S02]  /*2560*/  LDG.E R13, desc[UR6][R6.64+-0x17f0] ;  /* 0xffe81006060d7981 */ /* 0x010ee4000c1e1900 */
[----:B---3--:R-:W-:-:S05]  /*2570*/  FFMA R13, R13, R20, RZ ;  /* 0x000000140d0d7223 */ /* 0x008fca00000000ff */
[----:B------:R3:W-:Y:S04]  /*2580*/  STG.E desc[UR6][R14.64+0x10], R13 ;  /* 0x0000100d0e007986 */ /* 0x0007e8000c101906 */
[----:B-1----:R-:W0:Y:S02]  /*2590*/  LDG.E R16, desc[UR6][R6.64+-0x13f0] ;  /* 0xffec100606107981 */ /* 0x002e24000c1e1900 */
[----:B0-----:R-:W-:-:S05]  /*25a0*/  FFMA R17, R16, R18, R13 ;  /* 0x0000001210117223 */ /* 0x001fca000000000d */
[----:B------:R0:W-:Y:S04]  /*25b0*/  STG.E desc[UR6][R14.64+0x10], R17 ;  /* 0x000010110e007986 */ /* 0x0001e8000c101906 */
[----:B------:R-:W4:Y:S02]  /*25c0*/  LDG.E R16, desc[UR6][R6.64+-0xff0] ;  /* 0xfff0100606107981 */ /* 0x000f24000c1e1900 */
[----:B----4-:R-:W-:-:S05]  /*25d0*/  FFMA R19, R16, R0, R17 ;  /* 0x0000000010137223 */ /* 0x010fca0000000011 */
[----:B------:R-:W-:Y:S04]  /*25e0*/  STG.E desc[UR6][R14.64+0x10], R19 ;  /* 0x000010130e007986 */ /* 0x000fe8000c101906 */
[----:B------:R-:W4:Y:S02]  /*25f0*/  LDG.E R16, desc[UR6][R6.64+-0xbf0] ;  /* 0xfff4100606107981 */ /* 0x000f24000c1e1900 */
[----:B----4-:R-:W-:-:S05]  /*2600*/  FFMA R16, R16, R2, R19 ;  /* 0x0000000210107223 */ /* 0x010fca0000000013 */
[----:B------:R1:W-:Y:S04]  /*2610*/  STG.E desc[UR6][R14.64+0x10], R16 ;  /* 0x000010100e007986 */ /* 0x0003e8000c101906 */
[----:B--2---:R-:W2:Y:S02]  /*2620*/  LDG.E R21, desc[UR6][R6.64+-0x7f0] ;  /* 0xfff8100606157981 */ /* 0x004ea4000c1e1900 */
[----:B--2---:R-:W-:-:S05]  /*2630*/  FFMA R21, R21, R3, R16 ;  /* 0x0000000315157223 */ /* 0x004fca0000000010 */
[----:B------:R-:W-:Y:S04]  /*2640*/  STG.E desc[UR6][R14.64+0x10], R21 ;  /* 0x000010150e007986 */ /* 0x000fe8000c101906 */
[----:B------:R-:W2:Y:S02]  /*2650*/  LDG.E R22, desc[UR6][R6.64+-0x3f0] ;  /* 0xfffc100606167981 */ /* 0x000ea4000c1e1900 */
[----:B--2---:R-:W-:-:S05]  /*2660*/  FFMA R22, R22, R4, R21 ;  /* 0x0000000416167223 */ /* 0x004fca0000000015 */
[----:B------:R2:W-:Y:S04]  /*2670*/  STG.E desc[UR6][R14.64+0x10], R22 ;  /* 0x000010160e007986 */ /* 0x0005e8000c101906 */
[----:B---3--:R-:W3:Y:S02]  /*2680*/  LDG.E R13, desc[UR6][R6.64+0x10] ;  /* 0x00001006060d7981 */ /* 0x008ee4000c1e1900 */
[----:B---3--:R-:W-:-:S05]  /*2690*/  FFMA R13, R13, R5, R22 ;  /* 0x000000050d0d7223 */ /* 0x008fca0000000016 */
[----:B------:R3:W-:Y:S04]  /*26a0*/  STG.E desc[UR6][R14.64+0x10], R13 ;  /* 0x0000100d0e007986 */ /* 0x0007e8000c101906 */
[----:B------:R-:W0:Y:S02]  /*26b0*/  LDG.E R24, desc[UR6][R6.64+0x410] ;  /* 0x0004100606187981 */ /* 0x000e24000c1e1900 */
[----:B0-----:R-:W-:-:S05]  /*26c0*/  FFMA R17, R24, R11, R13 ;  /* 0x0000000b18117223 */ /* 0x001fca000000000d */
[----:B------:R0:W-:Y:S04]  /*26d0*/  STG.E desc[UR6][R14.64+0x10], R17 ;  /* 0x000010110e007986 */ /* 0x0001e8000c101906 */
[----:B-1----:R-:W4:Y:S02]  /*26e0*/  LDG.E R16, desc[UR6][R6.64+0x810] ;  /* 0x0008100606107981 */ /* 0x002f24000c1e1900 */
[----:B----4-:R-:W-:-:S05]  /*26f0*/  FFMA R16, R16, R10, R17 ;  /* 0x0000000a10107223 */ /* 0x010fca0000000011 */
[----:B------:R1:W-:Y:S04]  /*2700*/  STG.E desc[UR6][R14.64+0x10], R16 ;  /* 0x000010100e007986 */ /* 0x0003e8000c101906 */
[----:B------:R-:W4:Y:S02]  /*2710*/  LDG.E R19, desc[UR6][R6.64+0xc10] ;  /* 0x000c100606137981 */ /* 0x000f24000c1e1900 */
[----:B----4-:R-:W-:-:S05]  /*2720*/  FFMA R19, R19, R9, R16 ;  /* 0x0000000913137223 */ /* 0x010fca0000000010 */
[----:B------:R1:W-:Y:S04]  /*2730*/  STG.E desc[UR6][R14.64+0x10], R19 ;  /* 0x000010130e007986 */ /* 0x0003e8000c101906 */
[----:B--2---:R-:W3:Y:S02]  /*2740*/  LDG.E R22, desc[UR6][R6.64+0x1010] ;  /* 0x0010100606167981 */ /* 0x004ee4000c1e1900 */
[----:B---3--:R-:W-:-:S05]  /*2750*/  FFMA R13, R22, R8, R19 ;  /* 0x00000008160d7223 */ /* 0x008fca0000000013 */
[----:B------:R1:W-:Y:S04]  /*2760*/  STG.E desc[UR6][R14.64+0x10], R13 ;  /* 0x0000100d0e007986 */ /* 0x0003e8000c101906 */
[----:B------:R-:W0:Y:S01]  /*2770*/  LDG.E R22, desc[UR6][R6.64+0x1410] ;  /* 0x0014100606167981 */ /* 0x000e22000c1e1900 */
[----:B------:R-:W-:Y:S01]  /*2780*/  UIADD3 UR4, UPT, UPT, UR4, 0x5, URZ ;  /* 0x0000000504047890 */ /* 0x000fe2000fffe0ff */
[----:B------:R-:W-:-:S03]  /*2790*/  IADD3 R24, P0, PT, R14, 0x14, RZ ;  /* 0x000000140e187810 */ /* 0x000fc60007f1e0ff */
[----:B------:R-:W-:Y:S01]  /*27a0*/  UISETP.NE.AND UP0, UPT, UR4, 0x100, UPT ;  /* 0x000001000400788c */ /* 0x000fe2000bf05270 */
[----:B------:R-:W-:Y:S01]  /*27b0*/  IADD3.X R25, PT, PT, RZ, R15, RZ, P0, !PT ;  /* 0x0000000fff197210 */ /* 0x000fe200007fe4ff */
[----:B0-----:R-:W-:Y:S01]  /*27c0*/  FFMA R17, R22, R12, R13 ;  /* 0x0000000c16117223 */ /* 0x001fe2000000000d */
[----:B------:R-:W-:-:S04]  /*27d0*/  IADD3 R22, P1, PT, R6, 0x14, RZ ;  /* 0x0000001406167810 */ /* 0x000fc80007f3e0ff */
[----:B------:R1:W-:Y:S01]  /*27e0*/  STG.E desc[UR6][R14.64+0x10], R17 ;  /* 0x000010110e007986 */ /* 0x0003e2000c101906 */
[----:B------:R-:W-:Y:S01]  /*27f0*/  IADD3.X R23, PT, PT, RZ, R7, RZ, P1, !PT ;  /* 0x00000007ff177210 */ /* 0x000fe20000ffe4ff */
[----:B------:R-:W-:Y:S07]  /*2800*/  BRA.U UP0, `(.L_x_26) ;  /* 0xfffffff100f07547 */ /* 0x000fee000b83ffff */
[----:B------:R-:W-:Y:S05]  /*2810*/  EXIT ;  /* 0x000000000000794d */ /* 0x000fea0003800000 */
        .weak           $__internal_0_$__cuda_sm3x_div_rn_noftz_f32_slowpath
        .type           $__internal_0_$__cuda_sm3x_div_rn_noftz_f32_slowpath,@function
        .size           $__internal_0_$__cuda_sm3x_div_rn_noftz_f32_slowpath,(.L_x_39 - $__internal_0_$__cuda_sm3x_div_rn_noftz_f32_slowpath)
$__internal_0_$__cuda_sm3x_div_rn_noftz_f32_slowpath:
[----:B------:R-:W-:Y:S01]  /*2820*/  SHF.R.U32.HI R21, RZ, 0x17, R19 ;  /* 0x00000017ff157819 */ /* 0x000fe20000011613 */
[----:B------:R-:W-:Y:S01]  /*2830*/  BSSY.RECONVERGENT B0, `(.L_x_27) ;  /* 0x0000065000007945 */ /* 0x000fe20003800200 */
[----:B------:R-:W-:Y:S02]  /*2840*/  SHF.R.U32.HI R24, RZ, 0x17, R29 ;  /* 0x00000017ff187819 */ /* 0x000fe4000001161d */
[----:B------:R-:W-:Y:S02]  /*2850*/  LOP3.LUT R21, R21, 0xff, RZ, 0xc0, !PT ;  /* 0x000000ff15157812 */ /* 0x000fe400078ec0ff */
[----:B------:R-:W-:Y:S02]  /*2860*/  LOP3.LUT R24, R24, 0xff, RZ, 0xc0, !PT ;  /* 0x000000ff18187812 */ /* 0x000fe400078ec0ff */
[----:B------:R-:W-:Y:S02]  /*2870*/  IADD3 R12, PT, PT, R21, -0x1, RZ ;  /* 0xffffffff150c7810 */ /* 0x000fe40007ffe0ff */
[----:B------:R-:W-:-:S02]  /*2880*/  IADD3 R23, PT, PT, R24, -0x1, RZ ;  /* 0xffffffff18177810 */ /* 0x000fc40007ffe0ff */
[----:B------:R-:W-:Y:S02]  /*2890*/  ISETP.GT.U32.AND P0, PT, R12, 0xfd, PT ;  /* 0x000000fd0c00780c */ /* 0x000fe40003f04070 */
[----:B------:R-:W-:Y:S02]  /*28a0*/  MOV R12, R19 ;  /* 0x00000013000c7202 */ /* 0x000fe40000000f00 */
[----:B------:R-:W-:-:S13]  /*28b0*/  ISETP.GT.U32.OR P0, PT, R23, 0xfd, P0 ;  /* 0x000000fd1700780c */ /* 0x000fda0000704470 */
[----:B------:R-:W-:Y:S01]  /*28c0*/  @!P0 MOV R23, RZ ;  /* 0x000000ff00178202 */ /* 0x000fe20000000f00 */
[----:B------:R-:W-:Y:S06]  /*28d0*/  @!P0 BRA `(.L_x_28) ;  /* 0x0000000000648947 */ /* 0x000fec0003800000 */
[----:B------:R-:W-:Y:S02]  /*28e0*/  FSETP.GTU.FTZ.AND P0, PT, |R29|, +INF , PT ;  /* 0x7f8000001d00780b */ /* 0x000fe40003f1c200 */
[----:B------:R-:W-:-:S04]  /*28f0*/  FSETP.GTU.FTZ.AND P1, PT, |R19|, +INF , PT ;  /* 0x7f8000001300780b */ /* 0x000fc80003f3c200 */
[----:B------:R-:W-:-:S13]  /*2900*/  PLOP3.LUT P0, PT, P0, P1, PT, 0xf8, 0x8f ;  /* 0x00000000008f781c */ /* 0x000fda0000703f70 */
[----:B------:R-:W-:Y:S05]  /*2910*/  @P0 BRA `(.L_x_29) ;  /* 0x0000000400540947 */ /* 0x000fea0003800000 */
[----:B------:R-:W-:-:S13]  /*2920*/  LOP3.LUT P0, RZ, R12, 0x7fffffff, R29, 0xc8, !PT ;  /* 0x7fffffff0cff7812 */ /* 0x000fda000780c81d */
[----:B------:R-:W-:Y:S05]  /*2930*/  @!P0 BRA `(.L_x_30) ;  /* 0x0000000400448947 */ /* 0x000fea0003800000 */
[----:B------:R-:W-:Y:S02]  /*2940*/  FSETP.NEU.FTZ.AND P2, PT, |R29|, +INF , PT ;  /* 0x7f8000001d00780b */ /* 0x000fe40003f5d200 */
[----:B------:R-:W-:Y:S02]  /*2950*/  FSETP.NEU.FTZ.AND P1, PT, |R19|, +INF , PT ;  /* 0x7f8000001300780b */ /* 0x000fe40003f3d200 */
[----:B------:R-:W-:-:S11]  /*2960*/  FSETP.NEU.FTZ.AND P0, PT, |R29|, +INF , PT ;  /* 0x7f8000001d00780b */ /* 0x000fd60003f1d200 */
[----:B------:R-:W-:Y:S05]  /*2970*/  @!P1 BRA !P2, `(.L_x_30) ;  /* 0x0000000400349947 */ /* 0x000fea0005000000 */
[----:B------:R-:W-:-:S04]  /*2980*/  LOP3.LUT P2, RZ, R29, 0x7fffffff, RZ, 0xc0, !PT ;  /* 0x7fffffff1dff7812 */ /* 0x000fc8000784c0ff */
[----:B------:R-:W-:-:S13]  /*2990*/  PLOP3.LUT P1, PT, P1, P2, PT, 0x2f, 0xf2 ;  /* 0x0000000000f2781c */ /* 0x000fda0000f24577 */
[----:B------:R-:W-:Y:S05]  /*29a0*/  @P1 BRA `(.L_x_31) ;  /* 0x0000000400201947 */ /* 0x000fea0003800000 */
[----:B------:R-:W-:-:S04]  /*29b0*/  LOP3.LUT P1, RZ, R12, 0x7fffffff, RZ, 0xc0, !PT ;  /* 0x7fffffff0cff7812 */ /* 0x000fc8000782c0ff */
[----:B------:R-:W-:-:S13]  /*29c0*/  PLOP3.LUT P0, PT, P0, P1, PT, 0x2f, 0xf2 ;  /* 0x0000000000f2781c */ /* 0x000fda0000702577 */
[----:B------:R-:W-:Y:S05]  /*29d0*/  @P0 BRA `(.L_x_32) ;  /* 0x0000000400080947 */ /* 0x000fea0003800000 */
[----:B------:R-:W-:-:S04]  /*29e0*/  IADD3 R23, PT, PT, R24, -0x1, RZ ;  /* 0xffffffff18177810 */ /* 0x000fc80007ffe0ff */
[----:B------:R-:W-:Y:S02]  /*29f0*/  ISETP.GE.AND P0, PT, R23, RZ, PT ;  /* 0x000000ff1700720c */ /* 0x000fe40003f06270 */
[----:B------:R-:W-:-:S04]  /*2a00*/  IADD3 R23, PT, PT, R21, -0x1, RZ ;  /* 0xffffffff15177810 */ /* 0x000fc80007ffe0ff */
[----:B------:R-:W-:-:S07]  /*2a10*/  ISETP.GE.AND P1, PT, R23, RZ, PT ;  /* 0x000000ff1700720c */ /* 0x000fce0003f26270 */
[----:B------:R-:W-:Y:S01]  /*2a20*/  @P0 MOV R23, RZ ;  /* 0x000000ff00170202 */ /* 0x000fe20000000f00 */
[----:B------:R-:W-:Y:S01]  /*2a30*/  @!P0 FFMA R29, R29, 1.84467440737095516160e+19, RZ ;  /* 0x5f8000001d1d8823 */ /* 0x000fe200000000ff */
[----:B------:R-:W-:-:S04]  /*2a40*/  @!P0 MOV R23, 0xffffffc0 ;  /* 0xffffffc000178802 */ /* 0x000fc80000000f00 */
[----:B------:R-:W-:Y:S01]  /*2a50*/  @!P1 FFMA R12, R19, 1.84467440737095516160e+19, RZ ;  /* 0x5f800000130c9823 */ /* 0x000fe200000000ff */
[----:B------:R-:W-:-:S07]  /*2a60*/  @!P1 IADD3 R23, PT, PT, R23, 0x40, RZ ;  /* 0x0000004017179810 */ /* 0x000fce0007ffe0ff */
.L_x_28:
[----:B------:R-:W-:Y:S01]  /*2a70*/  LEA R25, R21, 0xc0800000, 0x17 ;  /* 0xc080000015197811 */ /* 0x000fe200078eb8ff */
[----:B------:R-:W-:Y:S01]  /*2a80*/  BSSY.RECONVERGENT B1, `(.L_x_33) ;  /* 0x0000036000017945 */ /* 0x000fe20003800200 */
[----:B------:R-:W-:Y:S02]  /*2a90*/  IADD3 R24, PT, PT, R24, -0x7f, RZ ;  /* 0xffffff8118187810 */ /* 0x000fe40007ffe0ff */
[----:B------:R-:W-:-:S04]  /*2aa0*/  IADD3 R12, PT, PT, -R25, R12, RZ ;  /* 0x0000000c190c7210 */ /* 0x000fc80007ffe1ff */
[----:B------:R0:W1:Y:S01]  /*2ab0*/  MUFU.RCP R26, R12 ;  /* 0x0000000c001a7308 */ /* 0x0000620000001000 */
[----:B------:R-:W-:Y:S01]  /*2ac0*/  FADD.FTZ R27, -R12, -RZ ;  /* 0x800000ff0c1b7221 */ /* 0x000fe20000010100 */
[C---:B0-----:R-:W-:Y:S01]  /*2ad0*/  IMAD R12, R24.reuse, -0x800000, R29 ;  /* 0xff800000180c7824 */ /* 0x041fe200078e021d */
[----:B------:R-:W-:-:S04]  /*2ae0*/  IADD3 R24, PT, PT, R24, 0x7f, -R21 ;  /* 0x0000007f18187810 */ /* 0x000fc80007ffe815 */
[----:B------:R-:W-:Y:S01]  /*2af0*/  IADD3 R23, PT, PT, R24, R23, RZ ;  /* 0x0000001718177210 */ /* 0x000fe20007ffe0ff */
[----:B-1----:R-:W-:-:S04]  /*2b00*/  FFMA R25, R26, R27, 1 ;  /* 0x3f8000001a197423 */ /* 0x002fc8000000001b */
[----:B------:R-:W-:-:S04]  /*2b10*/  FFMA R25, R26, R25, R26 ;  /* 0x000000191a197223 */ /* 0x000fc8000000001a */
[----:B------:R-:W-:-:S04]  /*2b20*/  FFMA R26, R12, R25, RZ ;  /* 0x000000190c1a7223 */ /* 0x000fc800000000ff */
[----:B------:R-:W-:-:S04]  /*2b30*/  FFMA R28, R27, R26, R12 ;  /* 0x0000001a1b1c7223 */ /* 0x000fc8000000000c */
[----:B------:R-:W-:-:S04]  /*2b40*/  FFMA R28, R25, R28, R26 ;  /* 0x0000001c191c7223 */ /* 0x000fc8000000001a */
[----:B------:R-:W-:-:S04]  /*2b50*/  FFMA R27, R27, R28, R12 ;  /* 0x0000001c1b1b7223 */ /* 0x000fc8000000000c */
[----:B------:R-:W-:-:S05]  /*2b60*/  FFMA R12, R25, R27, R28 ;  /* 0x0000001b190c7223 */ /* 0x000fca000000001c */
[----:B------:R-:W-:-:S04]  /*2b70*/  SHF.R.U32.HI R21, RZ, 0x17, R12 ;  /* 0x00000017ff157819 */ /* 0x000fc8000001160c */
[----:B------:R-:W-:-:S04]  /*2b80*/  LOP3.LUT R24, R21, 0xff, RZ, 0xc0, !PT ;  /* 0x000000ff15187812 */ /* 0x000fc800078ec0ff */
[----:B------:R-:W-:-:S04]  /*2b90*/  IADD3 R21, PT, PT, R24, R23, RZ ;  /* 0x0000001718157210 */ /* 0x000fc80007ffe0ff */
[----:B------:R-:W-:-:S04]  /*2ba0*/  IADD3 R24, PT, PT, R21, -0x1, RZ ;  /* 0xffffffff15187810 */ /* 0x000fc80007ffe0ff */
[----:B------:R-:W-:-:S13]  /*2bb0*/  ISETP.GE.U32.AND P0, PT, R24, 0xfe, PT ;  /* 0x000000fe1800780c */ /* 0x000fda0003f06070 */
[----:B------:R-:W-:Y:S05]  /*2bc0*/  @!P0 BRA `(.L_x_34) ;  /* 0x0000000000808947 */ /* 0x000fea0003800000 */
[----:B------:R-:W-:-:S13]  /*2bd0*/  ISETP.GT.AND P0, PT, R21, 0xfe, PT ;  /* 0x000000fe1500780c */ /* 0x000fda0003f04270 */
[----:B------:R-:W-:Y:S05]  /*2be0*/  @P0 BRA `(.L_x_35) ;  /* 0x00000000006c0947 */ /* 0x000fea0003800000 */
[----:B------:R-:W-:-:S13]  /*2bf0*/  ISETP.GE.AND P0, PT, R21, 0x1, PT ;  /* 0x000000011500780c */ /* 0x000fda0003f06270 */
[----:B------:R-:W-:Y:S05]  /*2c00*/  @P0 BRA `(.L_x_36) ;  /* 0x0000000000740947 */ /* 0x000fea0003800000 */
[----:B------:R-:W-:Y:S02]  /*2c10*/  ISETP.GE.AND P0, PT, R21, -0x18, PT ;  /* 0xffffffe81500780c */ /* 0x000fe40003f06270 */
[----:B------:R-:W-:-:S11]  /*2c20*/  LOP3.LUT R12, R12, 0x80000000, RZ, 0xc0, !PT ;  /* 0x800000000c0c7812 */ /* 0x000fd600078ec0ff */
[----:B------:R-:W-:Y:S05]  /*2c30*/  @!P0 BRA `(.L_x_36) ;  /* 0x0000000000688947 */ /* 0x000fea0003800000 */
[CCC-:B------:R-:W-:Y:S01]  /*2c40*/  FFMA.RZ R23, R25.reuse, R27.reuse, R28.reuse ;  /* 0x0000001b19177223 */ /* 0x1c0fe2000000c01c */
[CCC-:B------:R-:W-:Y:S01]  /*2c50*/  FFMA.RP R24, R25.reuse, R27.reuse, R28.reuse ;  /* 0x0000001b19187223 */ /* 0x1c0fe2000000801c */
[----:B------:R-:W-:Y:S01]  /*2c60*/  FFMA.RM R27, R25, R27, R28 ;  /* 0x0000001b191b7223 */ /* 0x000fe2000000401c */
[----:B------:R-:W-:Y:S02]  /*2c70*/  IADD3 R25, PT, PT, R21, 0x20, RZ ;  /* 0x0000002015197810 */ /* 0x000fe40007ffe0ff */
[----:B------:R-:W-:Y:S02]  /*2c80*/  LOP3.LUT R23, R23, 0x7fffff, RZ, 0xc0, !PT ;  /* 0x007fffff17177812 */ /* 0x000fe400078ec0ff */
[----:B------:R-:W-:Y:S02]  /*2c90*/  ISETP.NE.AND P2, PT, R21, RZ, PT ;  /* 0x000000ff1500720c */ /* 0x000fe40003f45270 */
[----:B------:R-:W-:Y:S02]  /*2ca0*/  LOP3.LUT R26, R23, 0x800000, RZ, 0xfc, !PT ;  /* 0x00800000171a7812 */ /* 0x000fe400078efcff */
[----:B------:R-:W-:-:S02]  /*2cb0*/  ISETP.NE.AND P1, PT, R21, RZ, PT ;  /* 0x000000ff1500720c */ /* 0x000fc40003f25270 */
[----:B------:R-:W-:Y:S02]  /*2cc0*/  IADD3 R21, PT, PT, -R21, RZ, RZ ;  /* 0x000000ff15157210 */ /* 0x000fe40007ffe1ff */
[----:B------:R-:W-:Y:S02]  /*2cd0*/  SHF.L.U32 R25, R26, R25, RZ ;  /* 0x000000191a197219 */ /* 0x000fe400000006ff */
[----:B------:R-:W-:Y:S02]  /*2ce0*/  FSETP.NEU.FTZ.AND P0, PT, R24, R27, PT ;  /* 0x0000001b1800720b */ /* 0x000fe40003f1d000 */
[----:B------:R-:W-:Y:S02]  /*2cf0*/  SEL R21, R21, RZ, P2 ;  /* 0x000000ff15157207 */ /* 0x000fe40001000000 */
[----:B------:R-:W-:Y:S02]  /*2d00*/  ISETP.NE.AND P1, PT, R25, RZ, P1 ;  /* 0x000000ff1900720c */ /* 0x000fe40000f25270 */
[----:B------:R-:W-:-:S02]  /*2d10*/  SHF.R.U32.HI R26, RZ, R21, R26 ;  /* 0x00000015ff1a7219 */ /* 0x000fc4000001161a */
[----:B------:R-:W-:Y:S02]  /*2d20*/  PLOP3.LUT P0, PT, P0, P1, PT, 0xf8, 0x8f ;  /* 0x00000000008f781c */ /* 0x000fe40000703f70 */
[----:B------:R-:W-:Y:S02]  /*2d30*/  SHF.R.U32.HI R23, RZ, 0x1, R26 ;  /* 0x00000001ff177819 */ /* 0x000fe4000001161a */
[----:B------:R-:W-:-:S04]  /*2d40*/  SEL R24, RZ, 0x1, !P0 ;  /* 0x00000001ff187807 */ /* 0x000fc80004000000 */
[----:B------:R-:W-:-:S04]  /*2d50*/  LOP3.LUT R21, R24, 0x1, R23, 0xf8, !PT ;  /* 0x0000000118157812 */ /* 0x000fc800078ef817 */
[----:B------:R-:W-:-:S04]  /*2d60*/  LOP3.LUT R26, R21, R26, RZ, 0xc0, !PT ;  /* 0x0000001a151a7212 */ /* 0x000fc800078ec0ff */
[----:B------:R-:W-:-:S04]  /*2d70*/  IADD3 R23, PT, PT, R23, R26, RZ ;  /* 0x0000001a17177210 */ /* 0x000fc80007ffe0ff */
[----:B------:R-:W-:Y:S01]  /*2d80*/  LOP3.LUT R12, R23, R12, RZ, 0xfc, !PT ;  /* 0x0000000c170c7212 */ /* 0x000fe200078efcff */
[----:B------:R-:W-:Y:S06]  /*2d90*/  BRA `(.L_x_36) ;  /* 0x0000000000107947 */ /* 0x000fec0003800000 */
.L_x_35:
[----:B------:R-:W-:-:S04]  /*2da0*/  LOP3.LUT R12, R12, 0x80000000, RZ, 0xc0, !PT ;  /* 0x800000000c0c7812 */ /* 0x000fc800078ec0ff */
[----:B------:R-:W-:Y:S01]  /*2db0*/  LOP3.LUT R12, R12, 0x7f800000, RZ, 0xfc, !PT ;  /* 0x7f8000000c0c7812 */ /* 0x000fe200078efcff */
[----:B------:R-:W-:Y:S06]  /*2dc0*/  BRA `(.L_x_36) ;  /* 0x0000000000047947 */ /* 0x000fec0003800000 */
.L_x_34:
[----:B------:R-:W-:-:S07]  /*2dd0*/  LEA R12, R23, R12, 0x17 ;  /* 0x0000000c170c7211 */ /* 0x000fce00078eb8ff */
.L_x_36:
[----:B------:R-:W-:Y:S05]  /*2de0*/  BSYNC.RECONVERGENT B1 ;  /* 0x0000000000017941 */ /* 0x000fea0003800200 */
.L_x_33:
[----:B------:R-:W-:Y:S05]  /*2df0*/  BRA `(.L_x_37) ;  /* 0x0000000000207947 */ /* 0x000fea0003800000 */
.L_x_32:
[----:B------:R-:W-:-:S04]  /*2e00*/  LOP3.LUT R12, R12, 0x80000000, R29, 0x48, !PT ;  /* 0x800000000c0c7812 */ /* 0x000fc800078e481d */
[----:B------:R-:W-:Y:S01]  /*2e10*/  LOP3.LUT R12, R12, 0x7f800000, RZ, 0xfc, !PT ;  /* 0x7f8000000c0c7812 */ /* 0x000fe200078efcff */
[----:B------:R-:W-:Y:S06]  /*2e20*/  BRA `(.L_x_37) ;  /* 0x0000000000147947 */ /* 0x000fec0003800000 */
.L_x_31:
[----:B------:R-:W-:Y:S01]  /*2e30*/  LOP3.LUT R12, R12, 0x80000000, R29, 0x48, !PT ;  /* 0x800000000c0c7812 */ /* 0x000fe200078e481d */
[----:B------:R-:W-:Y:S06]  /*2e40*/  BRA `(.L_x_37) ;  /* 0x00000000000c7947 */ /* 0x000fec0003800000 */
.L_x_30:
[----:B------:R-:W0:Y:S01]  /*2e50*/  MUFU.RSQ R12, -QNAN ;  /* 0xffc00000000c7908 */ /* 0x000e220000001400 */
[----:B------:R-:W-:Y:S05]  /*2e60*/  BRA `(.L_x_37) ;  /* 0x0000000000047947 */ /* 0x000fea0003800000 */
.L_x_29:
[----:B------:R-:W-:-:S07]  /*2e70*/  FADD.FTZ R12, R29, R19 ;  /* 0x000000131d0c7221 */ /* 0x000fce0000010000 */
.L_x_37:
[----:B------:R-:W-:Y:S05]  /*2e80*/  BSYNC.RECONVERGENT B0 ;  /* 0x0000000000007941 */ /* 0x000fea0003800200 */
.L_x_27:
[----:B------:R-:W-:-:S04]  /*2e90*/  HFMA2 R23, -RZ, RZ, 0, 0 ;  /* 0x00000000ff177431 */ /* 0x000fc800000001ff */
[----:B0-----:R-:W-:Y:S05]  /*2ea0*/  RET.REL.NODEC R22 `(_Z3mhaPfS_S_S_) ;  /* 0xffffffd016547950 */ /* 0x001fea0003c3ffff */
.L_x_38:
[----:B------:R-:W-:-:S00]  /*2eb0*/  BRA `(.L_x_38) ;  /* 0xfffffffc00fc7947 */ /* 0x000fc0000383ffff */
[----:B------:R-:W-:-:S00]  /*2ec0*/  NOP ;  /* 0x0000000000007918 */ /* 0x000fc00000000000 */
        /* <DEDUP_REMOVED lines=11> */
.L_x_39:


//--------------------- .nv.shared._Z3mhaPfS_S_S_ --------------------------
	.section	.nv.shared._Z3mhaPfS_S_S_,"aw",@nobits
	.sectionflags	@""
	.align	4
.nv.shared._Z3mhaPfS_S_S_:
	.zero		1600


//--------------------- .nv.shared.reserved.0     --------------------------
	.section	.nv.shared.reserved.0,"aw",@nobits
	.weak		__nv_reservedSMEM_offset_0_alias
	.size		__nv_reservedSMEM_offset_0_alias, 0, 64
	.other		__nv_reservedSMEM_offset_0_alias,@"STO_CUDA_RESERVED_SHARED STV_DEFAULT"
__nv_reservedSMEM_offset_0_alias:
	.zero		0
	.zero		64


//--------------------- .nv.constant0._Z3mhaPfS_S_S_ --------------------------
	.section	.nv.constant0._Z3mhaPfS_S_S_,"a",@progbits
	.sectionflags	@""
	.align	4
.nv.constant0._Z3mhaPfS_S_S_:
	.zero		928


//--------------------- SYMBOLS --------------------------

	.type		.nv.reservedSmem.offset0,@object
	.size		.nv.reservedSmem.offset0,0x4
	.type		.nv.reservedSmem.cap,@object
	.size		.nv.reservedSmem.cap,0x4
